//
// Generated by NVIDIA NVVM Compiler
//
// Compiler Build ID: CL-36424714
// Cuda compilation tools, release 13.0, V13.0.88
// Based on NVVM 20.0.0
//

.version 9.0
.target sm_100
.address_size 64

	// .globl	_Z10DataPassGBPiS_S_S_iiiii
.extern .func  (.param .b32 func_retval0) vprintf
(
	.param .b64 vprintf_param_0,
	.param .b64 vprintf_param_1
)
;
// _ZZ11CheckPassGBPiS_iiiiE7sh_VtoC has been demoted
// _ZZ11CheckPassGBPiS_iiiiE8sh_signe has been demoted
.global .align 1 .b8 $str[28] = {105, 110, 32, 116, 104, 105, 115, 32, 108, 111, 111, 112, 32, 98, 111, 117, 110, 100, 97, 114, 121, 32, 61, 32, 37, 100, 10};

.visible .entry _Z10DataPassGBPiS_S_S_iiiii(
	.param .u64 .ptr .align 1 _Z10DataPassGBPiS_S_S_iiiii_param_0,
	.param .u64 .ptr .align 1 _Z10DataPassGBPiS_S_S_iiiii_param_1,
	.param .u64 .ptr .align 1 _Z10DataPassGBPiS_S_S_iiiii_param_2,
	.param .u64 .ptr .align 1 _Z10DataPassGBPiS_S_S_iiiii_param_3,
	.param .u32 _Z10DataPassGBPiS_S_S_iiiii_param_4,
	.param .u32 _Z10DataPassGBPiS_S_S_iiiii_param_5,
	.param .u32 _Z10DataPassGBPiS_S_S_iiiii_param_6,
	.param .u32 _Z10DataPassGBPiS_S_S_iiiii_param_7,
	.param .u32 _Z10DataPassGBPiS_S_S_iiiii_param_8
)
{
	.reg .pred 	%p<36>;
	.reg .b32 	%r<308>;
	.reg .b64 	%rd<144>;

	ld.param.u64 	%rd11, [_Z10DataPassGBPiS_S_S_iiiii_param_0];
	ld.param.u64 	%rd12, [_Z10DataPassGBPiS_S_S_iiiii_param_1];
	ld.param.u64 	%rd13, [_Z10DataPassGBPiS_S_S_iiiii_param_2];
	ld.param.u64 	%rd14, [_Z10DataPassGBPiS_S_S_iiiii_param_3];
	ld.param.u32 	%r89, [_Z10DataPassGBPiS_S_S_iiiii_param_4];
	ld.param.u32 	%r91, [_Z10DataPassGBPiS_S_S_iiiii_param_5];
	ld.param.u32 	%r92, [_Z10DataPassGBPiS_S_S_iiiii_param_6];
	ld.param.u32 	%r90, [_Z10DataPassGBPiS_S_S_iiiii_param_7];
	ld.param.u32 	%r93, [_Z10DataPassGBPiS_S_S_iiiii_param_8];
	cvta.to.global.u64 	%rd1, %rd11;
	cvta.to.global.u64 	%rd2, %rd12;
	cvta.to.global.u64 	%rd3, %rd14;
	cvta.to.global.u64 	%rd4, %rd13;
	mov.u32 	%r94, %tid.x;
	mov.u32 	%r95, %ctaid.x;
	mov.u32 	%r96, %ntid.x;
	mad.lo.s32 	%r1, %r95, %r96, %r94;
	mul.lo.s32 	%r97, %r89, %r1;
	rem.s32 	%r2, %r97, %r92;
	div.s32 	%r98, %r1, %r91;
	mul.lo.s32 	%r3, %r98, %r92;
	mul.lo.s32 	%r99, %r93, %r91;
	setp.ge.s32 	%p1, %r1, %r99;
	@%p1 bra 	$L__BB0_49;
	setp.ne.s32 	%p2, %r90, 0;
	@%p2 bra 	$L__BB0_15;
	setp.lt.s32 	%p27, %r89, 1;
	@%p27 bra 	$L__BB0_49;
	mul.wide.s32 	%rd77, %r1, 4;
	add.s64 	%rd5, %rd4, %rd77;
	and.b32  	%r4, %r89, 15;
	setp.lt.u32 	%p28, %r89, 16;
	mov.b32 	%r300, 0;
	@%p28 bra 	$L__BB0_6;
	and.b32  	%r300, %r89, 2147483632;
	ld.global.u32 	%r279, [%rd5];
	neg.s32 	%r278, %r300;
	add.s64 	%rd6, %rd3, 32;
	mov.u32 	%r277, %r2;
$L__BB0_5:
	.pragma "nounroll";
	mul.wide.s32 	%rd78, %r277, 4;
	add.s64 	%rd79, %rd6, %rd78;
	ld.global.u32 	%r204, [%rd79+-32];
	add.s32 	%r205, %r204, %r3;
	mul.wide.s32 	%rd80, %r205, 4;
	add.s64 	%rd81, %rd1, %rd80;
	st.global.u32 	[%rd81], %r279;
	ld.global.u32 	%r206, [%rd5];
	ld.global.u32 	%r207, [%rd79+-28];
	add.s32 	%r208, %r207, %r3;
	mul.wide.s32 	%rd82, %r208, 4;
	add.s64 	%rd83, %rd1, %rd82;
	st.global.u32 	[%rd83], %r206;
	ld.global.u32 	%r209, [%rd79+-24];
	add.s32 	%r210, %r209, %r3;
	mul.wide.s32 	%rd84, %r210, 4;
	add.s64 	%rd85, %rd1, %rd84;
	st.global.u32 	[%rd85], %r206;
	ld.global.u32 	%r211, [%rd5];
	ld.global.u32 	%r212, [%rd79+-20];
	add.s32 	%r213, %r212, %r3;
	mul.wide.s32 	%rd86, %r213, 4;
	add.s64 	%rd87, %rd1, %rd86;
	st.global.u32 	[%rd87], %r211;
	ld.global.u32 	%r214, [%rd79+-16];
	add.s32 	%r215, %r214, %r3;
	mul.wide.s32 	%rd88, %r215, 4;
	add.s64 	%rd89, %rd1, %rd88;
	st.global.u32 	[%rd89], %r211;
	ld.global.u32 	%r216, [%rd5];
	ld.global.u32 	%r217, [%rd79+-12];
	add.s32 	%r218, %r217, %r3;
	mul.wide.s32 	%rd90, %r218, 4;
	add.s64 	%rd91, %rd1, %rd90;
	st.global.u32 	[%rd91], %r216;
	ld.global.u32 	%r219, [%rd79+-8];
	add.s32 	%r220, %r219, %r3;
	mul.wide.s32 	%rd92, %r220, 4;
	add.s64 	%rd93, %rd1, %rd92;
	st.global.u32 	[%rd93], %r216;
	ld.global.u32 	%r221, [%rd5];
	ld.global.u32 	%r222, [%rd79+-4];
	add.s32 	%r223, %r222, %r3;
	mul.wide.s32 	%rd94, %r223, 4;
	add.s64 	%rd95, %rd1, %rd94;
	st.global.u32 	[%rd95], %r221;
	ld.global.u32 	%r224, [%rd79];
	add.s32 	%r225, %r224, %r3;
	mul.wide.s32 	%rd96, %r225, 4;
	add.s64 	%rd97, %rd1, %rd96;
	st.global.u32 	[%rd97], %r221;
	ld.global.u32 	%r226, [%rd5];
	ld.global.u32 	%r227, [%rd79+4];
	add.s32 	%r228, %r227, %r3;
	mul.wide.s32 	%rd98, %r228, 4;
	add.s64 	%rd99, %rd1, %rd98;
	st.global.u32 	[%rd99], %r226;
	ld.global.u32 	%r229, [%rd79+8];
	add.s32 	%r230, %r229, %r3;
	mul.wide.s32 	%rd100, %r230, 4;
	add.s64 	%rd101, %rd1, %rd100;
	st.global.u32 	[%rd101], %r226;
	ld.global.u32 	%r231, [%rd5];
	ld.global.u32 	%r232, [%rd79+12];
	add.s32 	%r233, %r232, %r3;
	mul.wide.s32 	%rd102, %r233, 4;
	add.s64 	%rd103, %rd1, %rd102;
	st.global.u32 	[%rd103], %r231;
	ld.global.u32 	%r234, [%rd79+16];
	add.s32 	%r235, %r234, %r3;
	mul.wide.s32 	%rd104, %r235, 4;
	add.s64 	%rd105, %rd1, %rd104;
	st.global.u32 	[%rd105], %r231;
	ld.global.u32 	%r236, [%rd5];
	ld.global.u32 	%r237, [%rd79+20];
	add.s32 	%r238, %r237, %r3;
	mul.wide.s32 	%rd106, %r238, 4;
	add.s64 	%rd107, %rd1, %rd106;
	st.global.u32 	[%rd107], %r236;
	ld.global.u32 	%r239, [%rd79+24];
	add.s32 	%r240, %r239, %r3;
	mul.wide.s32 	%rd108, %r240, 4;
	add.s64 	%rd109, %rd1, %rd108;
	st.global.u32 	[%rd109], %r236;
	ld.global.u32 	%r279, [%rd5];
	ld.global.u32 	%r241, [%rd79+28];
	add.s32 	%r242, %r241, %r3;
	mul.wide.s32 	%rd110, %r242, 4;
	add.s64 	%rd111, %rd1, %rd110;
	st.global.u32 	[%rd111], %r279;
	add.s32 	%r278, %r278, 16;
	add.s32 	%r277, %r277, 16;
	setp.eq.s32 	%p29, %r278, 0;
	@%p29 bra 	$L__BB0_6;
	bra.uni 	$L__BB0_5;
$L__BB0_6:
	setp.eq.s32 	%p30, %r4, 0;
	@%p30 bra 	$L__BB0_49;
	and.b32  	%r65, %r89, 7;
	setp.lt.u32 	%p31, %r4, 8;
	@%p31 bra 	$L__BB0_9;
	ld.global.u32 	%r243, [%rd5];
	add.s32 	%r244, %r300, %r2;
	mul.wide.s32 	%rd112, %r244, 4;
	add.s64 	%rd113, %rd3, %rd112;
	ld.global.u32 	%r245, [%rd113];
	add.s32 	%r246, %r245, %r3;
	mul.wide.s32 	%rd114, %r246, 4;
	add.s64 	%rd115, %rd1, %rd114;
	st.global.u32 	[%rd115], %r243;
	ld.global.u32 	%r247, [%rd113+4];
	add.s32 	%r248, %r247, %r3;
	mul.wide.s32 	%rd116, %r248, 4;
	add.s64 	%rd117, %rd1, %rd116;
	st.global.u32 	[%rd117], %r243;
	ld.global.u32 	%r249, [%rd5];
	ld.global.u32 	%r250, [%rd113+8];
	add.s32 	%r251, %r250, %r3;
	mul.wide.s32 	%rd118, %r251, 4;
	add.s64 	%rd119, %rd1, %rd118;
	st.global.u32 	[%rd119], %r249;
	ld.global.u32 	%r252, [%rd113+12];
	add.s32 	%r253, %r252, %r3;
	mul.wide.s32 	%rd120, %r253, 4;
	add.s64 	%rd121, %rd1, %rd120;
	st.global.u32 	[%rd121], %r249;
	ld.global.u32 	%r254, [%rd5];
	ld.global.u32 	%r255, [%rd113+16];
	add.s32 	%r256, %r255, %r3;
	mul.wide.s32 	%rd122, %r256, 4;
	add.s64 	%rd123, %rd1, %rd122;
	st.global.u32 	[%rd123], %r254;
	ld.global.u32 	%r257, [%rd113+20];
	add.s32 	%r258, %r257, %r3;
	mul.wide.s32 	%rd124, %r258, 4;
	add.s64 	%rd125, %rd1, %rd124;
	st.global.u32 	[%rd125], %r254;
	ld.global.u32 	%r259, [%rd5];
	ld.global.u32 	%r260, [%rd113+24];
	add.s32 	%r261, %r260, %r3;
	mul.wide.s32 	%rd126, %r261, 4;
	add.s64 	%rd127, %rd1, %rd126;
	st.global.u32 	[%rd127], %r259;
	ld.global.u32 	%r262, [%rd113+28];
	add.s32 	%r263, %r262, %r3;
	mul.wide.s32 	%rd128, %r263, 4;
	add.s64 	%rd129, %rd1, %rd128;
	st.global.u32 	[%rd129], %r259;
	add.s32 	%r300, %r300, 8;
$L__BB0_9:
	setp.eq.s32 	%p32, %r65, 0;
	@%p32 bra 	$L__BB0_49;
	and.b32  	%r68, %r89, 3;
	setp.lt.u32 	%p33, %r65, 4;
	@%p33 bra 	$L__BB0_12;
	ld.global.u32 	%r264, [%rd5];
	add.s32 	%r265, %r300, %r2;
	mul.wide.s32 	%rd130, %r265, 4;
	add.s64 	%rd131, %rd3, %rd130;
	ld.global.u32 	%r266, [%rd131];
	add.s32 	%r267, %r266, %r3;
	mul.wide.s32 	%rd132, %r267, 4;
	add.s64 	%rd133, %rd1, %rd132;
	st.global.u32 	[%rd133], %r264;
	ld.global.u32 	%r268, [%rd131+4];
	add.s32 	%r269, %r268, %r3;
	mul.wide.s32 	%rd134, %r269, 4;
	add.s64 	%rd135, %rd1, %rd134;
	st.global.u32 	[%rd135], %r264;
	ld.global.u32 	%r270, [%rd5];
	ld.global.u32 	%r271, [%rd131+8];
	add.s32 	%r272, %r271, %r3;
	mul.wide.s32 	%rd136, %r272, 4;
	add.s64 	%rd137, %rd1, %rd136;
	st.global.u32 	[%rd137], %r270;
	ld.global.u32 	%r273, [%rd131+12];
	add.s32 	%r274, %r273, %r3;
	mul.wide.s32 	%rd138, %r274, 4;
	add.s64 	%rd139, %rd1, %rd138;
	st.global.u32 	[%rd139], %r270;
	add.s32 	%r300, %r300, 4;
$L__BB0_12:
	setp.eq.s32 	%p34, %r68, 0;
	@%p34 bra 	$L__BB0_49;
	ld.global.u32 	%r71, [%rd5];
	add.s32 	%r303, %r300, %r2;
	neg.s32 	%r302, %r68;
$L__BB0_14:
	.pragma "nounroll";
	mul.wide.s32 	%rd140, %r303, 4;
	add.s64 	%rd141, %rd3, %rd140;
	ld.global.u32 	%r275, [%rd141];
	add.s32 	%r276, %r275, %r3;
	mul.wide.s32 	%rd142, %r276, 4;
	add.s64 	%rd143, %rd1, %rd142;
	st.global.u32 	[%rd143], %r71;
	add.s32 	%r303, %r303, 1;
	add.s32 	%r302, %r302, 1;
	setp.eq.s32 	%p35, %r302, 0;
	@%p35 bra 	$L__BB0_49;
	bra.uni 	$L__BB0_14;
$L__BB0_15:
	mul.wide.s32 	%rd15, %r1, 4;
	add.s64 	%rd7, %rd4, %rd15;
	ld.global.u32 	%r100, [%rd7];
	shl.b32 	%r101, %r100, 1;
	sub.s32 	%r289, 1, %r101;
	setp.lt.s32 	%p3, %r89, 1;
	@%p3 bra 	$L__BB0_27;
	and.b32  	%r15, %r89, 7;
	setp.lt.u32 	%p4, %r89, 8;
	mov.b32 	%r282, 0;
	@%p4 bra 	$L__BB0_19;
	and.b32  	%r282, %r89, 2147483640;
	neg.s32 	%r291, %r282;
	add.s64 	%rd8, %rd3, 16;
	mov.u32 	%r290, %r2;
$L__BB0_18:
	.pragma "nounroll";
	mul.wide.s32 	%rd16, %r290, 4;
	add.s64 	%rd17, %rd8, %rd16;
	ld.global.u32 	%r104, [%rd17+-16];
	add.s32 	%r105, %r104, %r3;
	mul.wide.s32 	%rd18, %r105, 4;
	add.s64 	%rd19, %rd2, %rd18;
	ld.global.u32 	%r106, [%rd19];
	ld.global.u32 	%r107, [%rd17+-12];
	add.s32 	%r108, %r107, %r3;
	mul.wide.s32 	%rd20, %r108, 4;
	add.s64 	%rd21, %rd2, %rd20;
	ld.global.u32 	%r109, [%rd21];
	shl.b32 	%r110, %r109, 1;
	ld.global.u32 	%r111, [%rd17+-8];
	add.s32 	%r112, %r111, %r3;
	mul.wide.s32 	%rd22, %r112, 4;
	add.s64 	%rd23, %rd2, %rd22;
	ld.global.u32 	%r113, [%rd23];
	add.s32 	%r114, %r106, %r113;
	ld.global.u32 	%r115, [%rd17+-4];
	add.s32 	%r116, %r115, %r3;
	mul.wide.s32 	%rd24, %r116, 4;
	add.s64 	%rd25, %rd2, %rd24;
	ld.global.u32 	%r117, [%rd25];
	add.s32 	%r118, %r114, %r117;
	ld.global.u32 	%r119, [%rd17];
	add.s32 	%r120, %r119, %r3;
	mul.wide.s32 	%rd26, %r120, 4;
	add.s64 	%rd27, %rd2, %rd26;
	ld.global.u32 	%r121, [%rd27];
	add.s32 	%r122, %r118, %r121;
	ld.global.u32 	%r123, [%rd17+4];
	add.s32 	%r124, %r123, %r3;
	mul.wide.s32 	%rd28, %r124, 4;
	add.s64 	%rd29, %rd2, %rd28;
	ld.global.u32 	%r125, [%rd29];
	add.s32 	%r126, %r122, %r125;
	ld.global.u32 	%r127, [%rd17+8];
	add.s32 	%r128, %r127, %r3;
	mul.wide.s32 	%rd30, %r128, 4;
	add.s64 	%rd31, %rd2, %rd30;
	ld.global.u32 	%r129, [%rd31];
	add.s32 	%r130, %r126, %r129;
	ld.global.u32 	%r131, [%rd17+12];
	add.s32 	%r132, %r131, %r3;
	mul.wide.s32 	%rd32, %r132, 4;
	add.s64 	%rd33, %rd2, %rd32;
	ld.global.u32 	%r133, [%rd33];
	add.s32 	%r134, %r130, %r133;
	shl.b32 	%r135, %r134, 1;
	add.s32 	%r136, %r135, %r110;
	sub.s32 	%r137, %r289, %r136;
	add.s32 	%r289, %r137, 8;
	add.s32 	%r291, %r291, 8;
	add.s32 	%r290, %r290, 8;
	setp.eq.s32 	%p5, %r291, 0;
	@%p5 bra 	$L__BB0_19;
	bra.uni 	$L__BB0_18;
$L__BB0_19:
	setp.eq.s32 	%p6, %r15, 0;
	@%p6 bra 	$L__BB0_27;
	and.b32  	%r21, %r89, 3;
	setp.lt.u32 	%p7, %r15, 4;
	@%p7 bra 	$L__BB0_22;
	add.s32 	%r139, %r282, %r2;
	mul.wide.s32 	%rd34, %r139, 4;
	add.s64 	%rd35, %rd3, %rd34;
	ld.global.u32 	%r140, [%rd35];
	add.s32 	%r141, %r140, %r3;
	mul.wide.s32 	%rd36, %r141, 4;
	add.s64 	%rd37, %rd2, %rd36;
	ld.global.u32 	%r142, [%rd37];
	ld.global.u32 	%r143, [%rd35+4];
	add.s32 	%r144, %r143, %r3;
	mul.wide.s32 	%rd38, %r144, 4;
	add.s64 	%rd39, %rd2, %rd38;
	ld.global.u32 	%r145, [%rd39];
	shl.b32 	%r146, %r145, 1;
	ld.global.u32 	%r147, [%rd35+8];
	add.s32 	%r148, %r147, %r3;
	mul.wide.s32 	%rd40, %r148, 4;
	add.s64 	%rd41, %rd2, %rd40;
	ld.global.u32 	%r149, [%rd41];
	add.s32 	%r150, %r142, %r149;
	ld.global.u32 	%r151, [%rd35+12];
	add.s32 	%r152, %r151, %r3;
	mul.wide.s32 	%rd42, %r152, 4;
	add.s64 	%rd43, %rd2, %rd42;
	ld.global.u32 	%r153, [%rd43];
	add.s32 	%r154, %r150, %r153;
	shl.b32 	%r155, %r154, 1;
	add.s32 	%r156, %r155, %r146;
	sub.s32 	%r157, %r289, %r156;
	add.s32 	%r289, %r157, 4;
	add.s32 	%r282, %r282, 4;
$L__BB0_22:
	setp.eq.s32 	%p8, %r21, 0;
	@%p8 bra 	$L__BB0_27;
	setp.eq.s32 	%p9, %r21, 1;
	@%p9 bra 	$L__BB0_25;
	add.s32 	%r159, %r282, %r2;
	mul.wide.s32 	%rd44, %r159, 4;
	add.s64 	%rd45, %rd3, %rd44;
	ld.global.u32 	%r160, [%rd45];
	add.s32 	%r161, %r160, %r3;
	mul.wide.s32 	%rd46, %r161, 4;
	add.s64 	%rd47, %rd2, %rd46;
	ld.global.u32 	%r162, [%rd47];
	shl.b32 	%r163, %r162, 1;
	ld.global.u32 	%r164, [%rd45+4];
	add.s32 	%r165, %r164, %r3;
	mul.wide.s32 	%rd48, %r165, 4;
	add.s64 	%rd49, %rd2, %rd48;
	ld.global.u32 	%r166, [%rd49];
	shl.b32 	%r167, %r166, 1;
	add.s32 	%r168, %r163, %r167;
	sub.s32 	%r169, %r289, %r168;
	add.s32 	%r289, %r169, 2;
	add.s32 	%r282, %r282, 2;
$L__BB0_25:
	and.b32  	%r170, %r89, 1;
	setp.eq.b32 	%p10, %r170, 1;
	not.pred 	%p11, %p10;
	@%p11 bra 	$L__BB0_27;
	add.s32 	%r171, %r282, %r2;
	mul.wide.s32 	%rd50, %r171, 4;
	add.s64 	%rd51, %rd3, %rd50;
	ld.global.u32 	%r172, [%rd51];
	add.s32 	%r173, %r172, %r3;
	mul.wide.s32 	%rd52, %r173, 4;
	add.s64 	%rd53, %rd2, %rd52;
	ld.global.u32 	%r174, [%rd53];
	shl.b32 	%r175, %r174, 1;
	sub.s32 	%r176, %r289, %r175;
	add.s32 	%r289, %r176, 1;
$L__BB0_27:
	setp.lt.s32 	%p12, %r89, 1;
	@%p12 bra 	$L__BB0_49;
	add.s32 	%r34, %r289, -1;
	and.b32  	%r35, %r89, 3;
	setp.lt.u32 	%p13, %r89, 4;
	mov.b32 	%r304, 0;
	@%p13 bra 	$L__BB0_43;
	and.b32  	%r304, %r89, 2147483644;
	neg.s32 	%r294, %r304;
	add.s64 	%rd9, %rd3, 8;
	mov.u32 	%r293, %r2;
$L__BB0_30:
	mul.wide.s32 	%rd54, %r293, 4;
	add.s64 	%rd10, %rd9, %rd54;
	ld.global.u32 	%r179, [%rd10+-8];
	add.s32 	%r46, %r179, %r3;
	mul.wide.s32 	%rd55, %r46, 4;
	add.s64 	%rd56, %rd2, %rd55;
	ld.global.u32 	%r180, [%rd56];
	shl.b32 	%r181, %r180, 1;
	add.s32 	%r47, %r34, %r181;
	setp.lt.s32 	%p14, %r47, 0;
	mov.b32 	%r295, 1;
	@%p14 bra 	$L__BB0_33;
	setp.ne.s32 	%p15, %r47, 0;
	mov.b32 	%r295, 0;
	@%p15 bra 	$L__BB0_33;
	ld.global.u32 	%r295, [%rd7];
$L__BB0_33:
	add.s64 	%rd58, %rd1, %rd55;
	st.global.u32 	[%rd58], %r295;
	ld.global.u32 	%r184, [%rd10+-4];
	add.s32 	%r50, %r184, %r3;
	mul.wide.s32 	%rd59, %r50, 4;
	add.s64 	%rd60, %rd2, %rd59;
	ld.global.u32 	%r185, [%rd60];
	shl.b32 	%r186, %r185, 1;
	add.s32 	%r51, %r34, %r186;
	setp.lt.s32 	%p16, %r51, 0;
	mov.b32 	%r296, 1;
	@%p16 bra 	$L__BB0_36;
	setp.ne.s32 	%p17, %r51, 0;
	mov.b32 	%r296, 0;
	@%p17 bra 	$L__BB0_36;
	ld.global.u32 	%r296, [%rd7];
$L__BB0_36:
	add.s64 	%rd62, %rd1, %rd59;
	st.global.u32 	[%rd62], %r296;
	ld.global.u32 	%r189, [%rd10];
	add.s32 	%r54, %r189, %r3;
	mul.wide.s32 	%rd63, %r54, 4;
	add.s64 	%rd64, %rd2, %rd63;
	ld.global.u32 	%r190, [%rd64];
	shl.b32 	%r191, %r190, 1;
	add.s32 	%r55, %r34, %r191;
	setp.lt.s32 	%p18, %r55, 0;
	mov.b32 	%r297, 1;
	@%p18 bra 	$L__BB0_39;
	setp.ne.s32 	%p19, %r55, 0;
	mov.b32 	%r297, 0;
	@%p19 bra 	$L__BB0_39;
	ld.global.u32 	%r297, [%rd7];
$L__BB0_39:
	add.s64 	%rd66, %rd1, %rd63;
	st.global.u32 	[%rd66], %r297;
	ld.global.u32 	%r194, [%rd10+4];
	add.s32 	%r58, %r194, %r3;
	mul.wide.s32 	%rd67, %r58, 4;
	add.s64 	%rd68, %rd2, %rd67;
	ld.global.u32 	%r195, [%rd68];
	shl.b32 	%r196, %r195, 1;
	add.s32 	%r59, %r34, %r196;
	setp.lt.s32 	%p20, %r59, 0;
	mov.b32 	%r298, 1;
	@%p20 bra 	$L__BB0_42;
	setp.ne.s32 	%p21, %r59, 0;
	mov.b32 	%r298, 0;
	@%p21 bra 	$L__BB0_42;
	ld.global.u32 	%r298, [%rd7];
$L__BB0_42:
	add.s64 	%rd70, %rd1, %rd67;
	st.global.u32 	[%rd70], %r298;
	add.s32 	%r294, %r294, 4;
	add.s32 	%r293, %r293, 4;
	setp.eq.s32 	%p22, %r294, 0;
	@%p22 bra 	$L__BB0_43;
	bra.uni 	$L__BB0_30;
$L__BB0_43:
	setp.eq.s32 	%p23, %r35, 0;
	@%p23 bra 	$L__BB0_49;
	add.s32 	%r306, %r304, %r2;
	neg.s32 	%r305, %r35;
$L__BB0_45:
	.pragma "nounroll";
	mul.wide.s32 	%rd71, %r306, 4;
	add.s64 	%rd72, %rd3, %rd71;
	ld.global.u32 	%r199, [%rd72];
	add.s32 	%r83, %r199, %r3;
	mul.wide.s32 	%rd73, %r83, 4;
	add.s64 	%rd74, %rd2, %rd73;
	ld.global.u32 	%r200, [%rd74];
	shl.b32 	%r201, %r200, 1;
	add.s32 	%r84, %r34, %r201;
	setp.lt.s32 	%p24, %r84, 0;
	mov.b32 	%r307, 1;
	@%p24 bra 	$L__BB0_48;
	setp.ne.s32 	%p25, %r84, 0;
	mov.b32 	%r307, 0;
	@%p25 bra 	$L__BB0_48;
	ld.global.u32 	%r307, [%rd7];
$L__BB0_48:
	add.s64 	%rd76, %rd1, %rd73;
	st.global.u32 	[%rd76], %r307;
	add.s32 	%r306, %r306, 1;
	add.s32 	%r305, %r305, 1;
	setp.ne.s32 	%p26, %r305, 0;
	@%p26 bra 	$L__BB0_45;
$L__BB0_49:
	ret;

}
	// .globl	_Z11CheckPassGBPiS_iiii
.visible .entry _Z11CheckPassGBPiS_iiii(
	.param .u64 .ptr .align 1 _Z11CheckPassGBPiS_iiii_param_0,
	.param .u64 .ptr .align 1 _Z11CheckPassGBPiS_iiii_param_1,
	.param .u32 _Z11CheckPassGBPiS_iiii_param_2,
	.param .u32 _Z11CheckPassGBPiS_iiii_param_3,
	.param .u32 _Z11CheckPassGBPiS_iiii_param_4,
	.param .u32 _Z11CheckPassGBPiS_iiii_param_5
)
{
	.local .align 8 .b8 	__local_depot1[8];
	.reg .b64 	%SP;
	.reg .b64 	%SPL;
	.reg .pred 	%p<6>;
	.reg .b32 	%r<34>;
	.reg .b64 	%rd<14>;
	// demoted variable
	.shared .align 4 .b8 _ZZ11CheckPassGBPiS_iiiiE7sh_VtoC[512];
	// demoted variable
	.shared .align 4 .b8 _ZZ11CheckPassGBPiS_iiiiE8sh_signe[512];
	mov.u64 	%SPL, __local_depot1;
	cvta.local.u64 	%SP, %SPL;
	ld.param.u64 	%rd2, [_Z11CheckPassGBPiS_iiii_param_0];
	ld.param.u64 	%rd3, [_Z11CheckPassGBPiS_iiii_param_1];
	ld.param.u32 	%r11, [_Z11CheckPassGBPiS_iiii_param_3];
	ld.param.u32 	%r10, [_Z11CheckPassGBPiS_iiii_param_4];
	ld.param.u32 	%r12, [_Z11CheckPassGBPiS_iiii_param_5];
	mov.u32 	%r1, %tid.x;
	mov.u32 	%r13, %ctaid.x;
	mov.u32 	%r33, %ntid.x;
	mad.lo.s32 	%r3, %r13, %r33, %r1;
	mul.lo.s32 	%r14, %r12, %r11;
	setp.ge.s32 	%p1, %r3, %r14;
	@%p1 bra 	$L__BB1_9;
	cvta.to.global.u64 	%rd4, %rd3;
	mul.wide.s32 	%rd5, %r3, 4;
	add.s64 	%rd6, %rd4, %rd5;
	ld.global.u32 	%r15, [%rd6];
	shl.b32 	%r16, %r1, 2;
	mov.u32 	%r17, _ZZ11CheckPassGBPiS_iiiiE7sh_VtoC;
	add.s32 	%r4, %r17, %r16;
	st.shared.u32 	[%r4], %r15;
	bar.sync 	0;
	ld.shared.u32 	%r18, [%r4];
	mov.u32 	%r19, _ZZ11CheckPassGBPiS_iiiiE8sh_signe;
	add.s32 	%r5, %r19, %r16;
	st.shared.u32 	[%r5], %r18;
	bar.sync 	0;
	div.u32 	%r6, %r33, %r10;
	setp.le.u32 	%p2, %r33, %r6;
	@%p2 bra 	$L__BB1_8;
	add.s32 	%r7, %r5, %r16;
	add.u64 	%rd7, %SP, 0;
	add.u64 	%rd1, %SPL, 0;
	mov.u64 	%rd8, $str;
$L__BB1_3:
	shr.u32 	%r9, %r33, 1;
	setp.ge.u32 	%p3, %r1, %r9;
	@%p3 bra 	$L__BB1_7;
	setp.ne.s32 	%p4, %r3, 686;
	@%p4 bra 	$L__BB1_6;
	st.local.u32 	[%rd1], %r33;
	cvta.global.u64 	%rd9, %rd8;
	{ // callseq 0, 0
	.param .b64 param0;
	st.param.b64 	[param0], %rd9;
	.param .b64 param1;
	st.param.b64 	[param1], %rd7;
	.param .b32 retval0;
	call.uni (retval0), 
	vprintf, 
	(
	param0, 
	param1
	);
	ld.param.b32 	%r21, [retval0];
	} // callseq 0
$L__BB1_6:
	ld.shared.u32 	%r23, [%r7];
	ld.shared.u32 	%r24, [%r7+4];
	xor.b32  	%r25, %r24, %r23;
	bar.sync 	0;
	st.shared.u32 	[%r5], %r25;
	bar.sync 	0;
$L__BB1_7:
	setp.gt.u32 	%p5, %r9, %r6;
	mov.u32 	%r33, %r9;
	@%p5 bra 	$L__BB1_3;
$L__BB1_8:
	bar.sync 	0;
	div.s32 	%r26, %r1, %r10;
	shl.b32 	%r27, %r26, 2;
	add.s32 	%r29, %r19, %r27;
	ld.shared.u32 	%r30, [%r29];
	ld.shared.u32 	%r31, [%r4];
	xor.b32  	%r32, %r31, %r30;
	cvta.to.global.u64 	%rd11, %rd2;
	add.s64 	%rd13, %rd11, %rd5;
	st.global.u32 	[%rd13], %r32;
$L__BB1_9:
	ret;

}
	// .globl	_Z6APP_GBPiS_S_S_iiiii
.visible .entry _Z6APP_GBPiS_S_S_iiiii(
	.param .u64 .ptr .align 1 _Z6APP_GBPiS_S_S_iiiii_param_0,
	.param .u64 .ptr .align 1 _Z6APP_GBPiS_S_S_iiiii_param_1,
	.param .u64 .ptr .align 1 _Z6APP_GBPiS_S_S_iiiii_param_2,
	.param .u64 .ptr .align 1 _Z6APP_GBPiS_S_S_iiiii_param_3,
	.param .u32 _Z6APP_GBPiS_S_S_iiiii_param_4,
	.param .u32 _Z6APP_GBPiS_S_S_iiiii_param_5,
	.param .u32 _Z6APP_GBPiS_S_S_iiiii_param_6,
	.param .u32 _Z6APP_GBPiS_S_S_iiiii_param_7,
	.param .u32 _Z6APP_GBPiS_S_S_iiiii_param_8
)
{
	.reg .pred 	%p<13>;
	.reg .b32 	%r<132>;
	.reg .b64 	%rd<56>;

	ld.param.u64 	%rd6, [_Z6APP_GBPiS_S_S_iiiii_param_0];
	ld.param.u64 	%rd7, [_Z6APP_GBPiS_S_S_iiiii_param_1];
	ld.param.u64 	%rd5, [_Z6APP_GBPiS_S_S_iiiii_param_2];
	ld.param.u64 	%rd8, [_Z6APP_GBPiS_S_S_iiiii_param_3];
	ld.param.u32 	%r31, [_Z6APP_GBPiS_S_S_iiiii_param_4];
	ld.param.u32 	%r32, [_Z6APP_GBPiS_S_S_iiiii_param_5];
	ld.param.u32 	%r33, [_Z6APP_GBPiS_S_S_iiiii_param_7];
	ld.param.u32 	%r34, [_Z6APP_GBPiS_S_S_iiiii_param_8];
	cvta.to.global.u64 	%rd1, %rd7;
	cvta.to.global.u64 	%rd2, %rd8;
	cvta.to.global.u64 	%rd3, %rd6;
	mov.u32 	%r35, %tid.x;
	mov.u32 	%r36, %ctaid.x;
	mov.u32 	%r37, %ntid.x;
	mad.lo.s32 	%r1, %r36, %r37, %r35;
	mul.lo.s32 	%r38, %r31, %r1;
	rem.s32 	%r2, %r38, %r33;
	div.s32 	%r39, %r1, %r32;
	mul.lo.s32 	%r3, %r39, %r33;
	mul.lo.s32 	%r40, %r34, %r32;
	setp.ge.s32 	%p1, %r1, %r40;
	@%p1 bra 	$L__BB2_18;
	cvta.to.global.u64 	%rd9, %rd5;
	mul.wide.s32 	%rd10, %r1, 4;
	add.s64 	%rd11, %rd9, %rd10;
	ld.global.u32 	%r4, [%rd11];
	shl.b32 	%r41, %r4, 1;
	sub.s32 	%r131, 1, %r41;
	setp.lt.s32 	%p2, %r31, 1;
	@%p2 bra 	$L__BB2_13;
	and.b32  	%r6, %r31, 7;
	setp.lt.u32 	%p3, %r31, 8;
	mov.b32 	%r127, 0;
	@%p3 bra 	$L__BB2_5;
	and.b32  	%r127, %r31, 2147483640;
	neg.s32 	%r120, %r127;
	add.s64 	%rd4, %rd2, 16;
	mov.u32 	%r119, %r2;
$L__BB2_4:
	.pragma "nounroll";
	mul.wide.s32 	%rd12, %r119, 4;
	add.s64 	%rd13, %rd4, %rd12;
	ld.global.u32 	%r44, [%rd13+-16];
	add.s32 	%r45, %r44, %r3;
	mul.wide.s32 	%rd14, %r45, 4;
	add.s64 	%rd15, %rd1, %rd14;
	ld.global.u32 	%r46, [%rd15];
	ld.global.u32 	%r47, [%rd13+-12];
	add.s32 	%r48, %r47, %r3;
	mul.wide.s32 	%rd16, %r48, 4;
	add.s64 	%rd17, %rd1, %rd16;
	ld.global.u32 	%r49, [%rd17];
	shl.b32 	%r50, %r49, 1;
	ld.global.u32 	%r51, [%rd13+-8];
	add.s32 	%r52, %r51, %r3;
	mul.wide.s32 	%rd18, %r52, 4;
	add.s64 	%rd19, %rd1, %rd18;
	ld.global.u32 	%r53, [%rd19];
	add.s32 	%r54, %r46, %r53;
	ld.global.u32 	%r55, [%rd13+-4];
	add.s32 	%r56, %r55, %r3;
	mul.wide.s32 	%rd20, %r56, 4;
	add.s64 	%rd21, %rd1, %rd20;
	ld.global.u32 	%r57, [%rd21];
	add.s32 	%r58, %r54, %r57;
	ld.global.u32 	%r59, [%rd13];
	add.s32 	%r60, %r59, %r3;
	mul.wide.s32 	%rd22, %r60, 4;
	add.s64 	%rd23, %rd1, %rd22;
	ld.global.u32 	%r61, [%rd23];
	add.s32 	%r62, %r58, %r61;
	ld.global.u32 	%r63, [%rd13+4];
	add.s32 	%r64, %r63, %r3;
	mul.wide.s32 	%rd24, %r64, 4;
	add.s64 	%rd25, %rd1, %rd24;
	ld.global.u32 	%r65, [%rd25];
	add.s32 	%r66, %r62, %r65;
	ld.global.u32 	%r67, [%rd13+8];
	add.s32 	%r68, %r67, %r3;
	mul.wide.s32 	%rd26, %r68, 4;
	add.s64 	%rd27, %rd1, %rd26;
	ld.global.u32 	%r69, [%rd27];
	add.s32 	%r70, %r66, %r69;
	ld.global.u32 	%r71, [%rd13+12];
	add.s32 	%r72, %r71, %r3;
	mul.wide.s32 	%rd28, %r72, 4;
	add.s64 	%rd29, %rd1, %rd28;
	ld.global.u32 	%r73, [%rd29];
	add.s32 	%r74, %r70, %r73;
	shl.b32 	%r75, %r74, 1;
	add.s32 	%r76, %r75, %r50;
	sub.s32 	%r77, %r131, %r76;
	add.s32 	%r131, %r77, 8;
	add.s32 	%r120, %r120, 8;
	add.s32 	%r119, %r119, 8;
	setp.ne.s32 	%p4, %r120, 0;
	@%p4 bra 	$L__BB2_4;
$L__BB2_5:
	setp.eq.s32 	%p5, %r6, 0;
	@%p5 bra 	$L__BB2_13;
	and.b32  	%r18, %r31, 3;
	setp.lt.u32 	%p6, %r6, 4;
	@%p6 bra 	$L__BB2_8;
	add.s32 	%r79, %r127, %r2;
	mul.wide.s32 	%rd30, %r79, 4;
	add.s64 	%rd31, %rd2, %rd30;
	ld.global.u32 	%r80, [%rd31];
	add.s32 	%r81, %r80, %r3;
	mul.wide.s32 	%rd32, %r81, 4;
	add.s64 	%rd33, %rd1, %rd32;
	ld.global.u32 	%r82, [%rd33];
	ld.global.u32 	%r83, [%rd31+4];
	add.s32 	%r84, %r83, %r3;
	mul.wide.s32 	%rd34, %r84, 4;
	add.s64 	%rd35, %rd1, %rd34;
	ld.global.u32 	%r85, [%rd35];
	shl.b32 	%r86, %r85, 1;
	ld.global.u32 	%r87, [%rd31+8];
	add.s32 	%r88, %r87, %r3;
	mul.wide.s32 	%rd36, %r88, 4;
	add.s64 	%rd37, %rd1, %rd36;
	ld.global.u32 	%r89, [%rd37];
	add.s32 	%r90, %r82, %r89;
	ld.global.u32 	%r91, [%rd31+12];
	add.s32 	%r92, %r91, %r3;
	mul.wide.s32 	%rd38, %r92, 4;
	add.s64 	%rd39, %rd1, %rd38;
	ld.global.u32 	%r93, [%rd39];
	add.s32 	%r94, %r90, %r93;
	shl.b32 	%r95, %r94, 1;
	add.s32 	%r96, %r95, %r86;
	sub.s32 	%r97, %r131, %r96;
	add.s32 	%r131, %r97, 4;
	add.s32 	%r127, %r127, 4;
$L__BB2_8:
	setp.eq.s32 	%p7, %r18, 0;
	@%p7 bra 	$L__BB2_13;
	setp.eq.s32 	%p8, %r18, 1;
	@%p8 bra 	$L__BB2_11;
	add.s32 	%r99, %r127, %r2;
	mul.wide.s32 	%rd40, %r99, 4;
	add.s64 	%rd41, %rd2, %rd40;
	ld.global.u32 	%r100, [%rd41];
	add.s32 	%r101, %r100, %r3;
	mul.wide.s32 	%rd42, %r101, 4;
	add.s64 	%rd43, %rd1, %rd42;
	ld.global.u32 	%r102, [%rd43];
	shl.b32 	%r103, %r102, 1;
	ld.global.u32 	%r104, [%rd41+4];
	add.s32 	%r105, %r104, %r3;
	mul.wide.s32 	%rd44, %r105, 4;
	add.s64 	%rd45, %rd1, %rd44;
	ld.global.u32 	%r106, [%rd45];
	shl.b32 	%r107, %r106, 1;
	add.s32 	%r108, %r103, %r107;
	sub.s32 	%r109, %r131, %r108;
	add.s32 	%r131, %r109, 2;
	add.s32 	%r127, %r127, 2;
$L__BB2_11:
	and.b32  	%r110, %r31, 1;
	setp.eq.b32 	%p9, %r110, 1;
	not.pred 	%p10, %p9;
	@%p10 bra 	$L__BB2_13;
	add.s32 	%r111, %r127, %r2;
	mul.wide.s32 	%rd46, %r111, 4;
	add.s64 	%rd47, %rd2, %rd46;
	ld.global.u32 	%r112, [%rd47];
	add.s32 	%r113, %r112, %r3;
	mul.wide.s32 	%rd48, %r113, 4;
	add.s64 	%rd49, %rd1, %rd48;
	ld.global.u32 	%r114, [%rd49];
	shl.b32 	%r115, %r114, 1;
	sub.s32 	%r116, %r131, %r115;
	add.s32 	%r131, %r116, 1;
$L__BB2_13:
	setp.lt.s32 	%p11, %r131, 1;
	@%p11 bra 	$L__BB2_15;
	add.s64 	%rd55, %rd3, %rd10;
	mov.b32 	%r118, 0;
	st.global.u32 	[%rd55], %r118;
	bra.uni 	$L__BB2_18;
$L__BB2_15:
	setp.gt.s32 	%p12, %r131, -1;
	@%p12 bra 	$L__BB2_17;
	add.s64 	%rd53, %rd3, %rd10;
	mov.b32 	%r117, 1;
	st.global.u32 	[%rd53], %r117;
	bra.uni 	$L__BB2_18;
$L__BB2_17:
	add.s64 	%rd51, %rd3, %rd10;
	st.global.u32 	[%rd51], %r4;
$L__BB2_18:
	ret;

}
	// .globl	_Z15ComputeSyndromePiS_iiS_i
.visible .entry _Z15ComputeSyndromePiS_iiS_i(
	.param .u64 .ptr .align 1 _Z15ComputeSyndromePiS_iiS_i_param_0,
	.param .u64 .ptr .align 1 _Z15ComputeSyndromePiS_iiS_i_param_1,
	.param .u32 _Z15ComputeSyndromePiS_iiS_i_param_2,
	.param .u32 _Z15ComputeSyndromePiS_iiS_i_param_3,
	.param .u64 .ptr .align 1 _Z15ComputeSyndromePiS_iiS_i_param_4,
	.param .u32 _Z15ComputeSyndromePiS_iiS_i_param_5
)
{
	.reg .pred 	%p<14>;
	.reg .b32 	%r<182>;
	.reg .b64 	%rd<98>;

	ld.param.u64 	%rd9, [_Z15ComputeSyndromePiS_iiS_i_param_0];
	ld.param.u64 	%rd10, [_Z15ComputeSyndromePiS_iiS_i_param_1];
	ld.param.u32 	%r36, [_Z15ComputeSyndromePiS_iiS_i_param_2];
	ld.param.u32 	%r37, [_Z15ComputeSyndromePiS_iiS_i_param_3];
	ld.param.u64 	%rd8, [_Z15ComputeSyndromePiS_iiS_i_param_4];
	cvta.to.global.u64 	%rd1, %rd9;
	cvta.to.global.u64 	%rd2, %rd10;
	mov.u32 	%r1, %tid.x;
	mul.lo.s32 	%r2, %r1, 1296;
	setp.lt.s32 	%p1, %r37, 1;
	@%p1 bra 	$L__BB3_19;
	setp.lt.s32 	%p2, %r36, 1;
	mov.b32 	%r181, 1;
	@%p2 bra 	$L__BB3_19;
	and.b32  	%r3, %r36, 15;
	add.s32 	%r4, %r3, -1;
	and.b32  	%r5, %r36, 7;
	add.s32 	%r6, %r5, -1;
	and.b32  	%r7, %r36, 2147483632;
	and.b32  	%r8, %r36, 3;
	neg.s32 	%r9, %r7;
	add.s64 	%rd3, %rd2, 32;
	mov.b32 	%r168, 0;
$L__BB3_3:
	setp.lt.u32 	%p3, %r36, 16;
	mul.lo.s32 	%r11, %r168, %r36;
	mov.b32 	%r175, 0;
	mov.u32 	%r180, %r175;
	@%p3 bra 	$L__BB3_6;
	mul.wide.u32 	%rd11, %r11, 4;
	add.s64 	%rd97, %rd3, %rd11;
	mov.b32 	%r180, 0;
	mov.u32 	%r169, %r9;
$L__BB3_5:
	.pragma "nounroll";
	ld.global.u32 	%r44, [%rd97+-32];
	add.s32 	%r45, %r44, %r2;
	mul.wide.s32 	%rd12, %r45, 4;
	add.s64 	%rd13, %rd1, %rd12;
	ld.global.u32 	%r46, [%rd13];
	xor.b32  	%r47, %r46, %r180;
	ld.global.u32 	%r48, [%rd97+-28];
	add.s32 	%r49, %r48, %r2;
	mul.wide.s32 	%rd14, %r49, 4;
	add.s64 	%rd15, %rd1, %rd14;
	ld.global.u32 	%r50, [%rd15];
	xor.b32  	%r51, %r50, %r47;
	ld.global.u32 	%r52, [%rd97+-24];
	add.s32 	%r53, %r52, %r2;
	mul.wide.s32 	%rd16, %r53, 4;
	add.s64 	%rd17, %rd1, %rd16;
	ld.global.u32 	%r54, [%rd17];
	xor.b32  	%r55, %r54, %r51;
	ld.global.u32 	%r56, [%rd97+-20];
	add.s32 	%r57, %r56, %r2;
	mul.wide.s32 	%rd18, %r57, 4;
	add.s64 	%rd19, %rd1, %rd18;
	ld.global.u32 	%r58, [%rd19];
	xor.b32  	%r59, %r58, %r55;
	ld.global.u32 	%r60, [%rd97+-16];
	add.s32 	%r61, %r60, %r2;
	mul.wide.s32 	%rd20, %r61, 4;
	add.s64 	%rd21, %rd1, %rd20;
	ld.global.u32 	%r62, [%rd21];
	xor.b32  	%r63, %r62, %r59;
	ld.global.u32 	%r64, [%rd97+-12];
	add.s32 	%r65, %r64, %r2;
	mul.wide.s32 	%rd22, %r65, 4;
	add.s64 	%rd23, %rd1, %rd22;
	ld.global.u32 	%r66, [%rd23];
	xor.b32  	%r67, %r66, %r63;
	ld.global.u32 	%r68, [%rd97+-8];
	add.s32 	%r69, %r68, %r2;
	mul.wide.s32 	%rd24, %r69, 4;
	add.s64 	%rd25, %rd1, %rd24;
	ld.global.u32 	%r70, [%rd25];
	xor.b32  	%r71, %r70, %r67;
	ld.global.u32 	%r72, [%rd97+-4];
	add.s32 	%r73, %r72, %r2;
	mul.wide.s32 	%rd26, %r73, 4;
	add.s64 	%rd27, %rd1, %rd26;
	ld.global.u32 	%r74, [%rd27];
	xor.b32  	%r75, %r74, %r71;
	ld.global.u32 	%r76, [%rd97];
	add.s32 	%r77, %r76, %r2;
	mul.wide.s32 	%rd28, %r77, 4;
	add.s64 	%rd29, %rd1, %rd28;
	ld.global.u32 	%r78, [%rd29];
	xor.b32  	%r79, %r78, %r75;
	ld.global.u32 	%r80, [%rd97+4];
	add.s32 	%r81, %r80, %r2;
	mul.wide.s32 	%rd30, %r81, 4;
	add.s64 	%rd31, %rd1, %rd30;
	ld.global.u32 	%r82, [%rd31];
	xor.b32  	%r83, %r82, %r79;
	ld.global.u32 	%r84, [%rd97+8];
	add.s32 	%r85, %r84, %r2;
	mul.wide.s32 	%rd32, %r85, 4;
	add.s64 	%rd33, %rd1, %rd32;
	ld.global.u32 	%r86, [%rd33];
	xor.b32  	%r87, %r86, %r83;
	ld.global.u32 	%r88, [%rd97+12];
	add.s32 	%r89, %r88, %r2;
	mul.wide.s32 	%rd34, %r89, 4;
	add.s64 	%rd35, %rd1, %rd34;
	ld.global.u32 	%r90, [%rd35];
	xor.b32  	%r91, %r90, %r87;
	ld.global.u32 	%r92, [%rd97+16];
	add.s32 	%r93, %r92, %r2;
	mul.wide.s32 	%rd36, %r93, 4;
	add.s64 	%rd37, %rd1, %rd36;
	ld.global.u32 	%r94, [%rd37];
	xor.b32  	%r95, %r94, %r91;
	ld.global.u32 	%r96, [%rd97+20];
	add.s32 	%r97, %r96, %r2;
	mul.wide.s32 	%rd38, %r97, 4;
	add.s64 	%rd39, %rd1, %rd38;
	ld.global.u32 	%r98, [%rd39];
	xor.b32  	%r99, %r98, %r95;
	ld.global.u32 	%r100, [%rd97+24];
	add.s32 	%r101, %r100, %r2;
	mul.wide.s32 	%rd40, %r101, 4;
	add.s64 	%rd41, %rd1, %rd40;
	ld.global.u32 	%r102, [%rd41];
	xor.b32  	%r103, %r102, %r99;
	ld.global.u32 	%r104, [%rd97+28];
	add.s32 	%r105, %r104, %r2;
	mul.wide.s32 	%rd42, %r105, 4;
	add.s64 	%rd43, %rd1, %rd42;
	ld.global.u32 	%r106, [%rd43];
	xor.b32  	%r180, %r106, %r103;
	add.s32 	%r169, %r169, 16;
	add.s64 	%rd97, %rd97, 64;
	setp.eq.s32 	%p4, %r169, 0;
	mov.u32 	%r175, %r7;
	@%p4 bra 	$L__BB3_6;
	bra.uni 	$L__BB3_5;
$L__BB3_6:
	setp.eq.s32 	%p5, %r3, 0;
	@%p5 bra 	$L__BB3_16;
	setp.lt.u32 	%p6, %r4, 7;
	@%p6 bra 	$L__BB3_9;
	add.s32 	%r108, %r175, %r11;
	mul.wide.u32 	%rd44, %r108, 4;
	add.s64 	%rd45, %rd2, %rd44;
	ld.global.u32 	%r109, [%rd45];
	add.s32 	%r110, %r109, %r2;
	mul.wide.s32 	%rd46, %r110, 4;
	add.s64 	%rd47, %rd1, %rd46;
	ld.global.u32 	%r111, [%rd47];
	cvt.u64.u32 	%rd48, %r11;
	cvt.u64.u32 	%rd49, %r175;
	add.s64 	%rd50, %rd49, %rd48;
	shl.b64 	%rd51, %rd50, 2;
	add.s64 	%rd52, %rd2, %rd51;
	ld.global.u32 	%r112, [%rd52+4];
	add.s32 	%r113, %r112, %r2;
	mul.wide.s32 	%rd53, %r113, 4;
	add.s64 	%rd54, %rd1, %rd53;
	ld.global.u32 	%r114, [%rd54];
	xor.b32  	%r115, %r111, %r114;
	ld.global.u32 	%r116, [%rd52+8];
	add.s32 	%r117, %r116, %r2;
	mul.wide.s32 	%rd55, %r117, 4;
	add.s64 	%rd56, %rd1, %rd55;
	ld.global.u32 	%r118, [%rd56];
	xor.b32  	%r119, %r115, %r118;
	ld.global.u32 	%r120, [%rd52+12];
	add.s32 	%r121, %r120, %r2;
	mul.wide.s32 	%rd57, %r121, 4;
	add.s64 	%rd58, %rd1, %rd57;
	ld.global.u32 	%r122, [%rd58];
	xor.b32  	%r123, %r119, %r122;
	ld.global.u32 	%r124, [%rd52+16];
	add.s32 	%r125, %r124, %r2;
	mul.wide.s32 	%rd59, %r125, 4;
	add.s64 	%rd60, %rd1, %rd59;
	ld.global.u32 	%r126, [%rd60];
	xor.b32  	%r127, %r123, %r126;
	ld.global.u32 	%r128, [%rd52+20];
	add.s32 	%r129, %r128, %r2;
	mul.wide.s32 	%rd61, %r129, 4;
	add.s64 	%rd62, %rd1, %rd61;
	ld.global.u32 	%r130, [%rd62];
	xor.b32  	%r131, %r127, %r130;
	ld.global.u32 	%r132, [%rd52+24];
	add.s32 	%r133, %r132, %r2;
	mul.wide.s32 	%rd63, %r133, 4;
	add.s64 	%rd64, %rd1, %rd63;
	ld.global.u32 	%r134, [%rd64];
	xor.b32  	%r135, %r131, %r134;
	ld.global.u32 	%r136, [%rd52+28];
	add.s32 	%r137, %r136, %r2;
	mul.wide.s32 	%rd65, %r137, 4;
	add.s64 	%rd66, %rd1, %rd65;
	ld.global.u32 	%r138, [%rd66];
	xor.b32  	%r139, %r135, %r138;
	xor.b32  	%r180, %r139, %r180;
	add.s32 	%r175, %r175, 8;
$L__BB3_9:
	setp.eq.s32 	%p7, %r5, 0;
	@%p7 bra 	$L__BB3_16;
	setp.lt.u32 	%p8, %r6, 3;
	@%p8 bra 	$L__BB3_12;
	add.s32 	%r141, %r175, %r11;
	mul.wide.u32 	%rd67, %r141, 4;
	add.s64 	%rd68, %rd2, %rd67;
	ld.global.u32 	%r142, [%rd68];
	add.s32 	%r143, %r142, %r2;
	mul.wide.s32 	%rd69, %r143, 4;
	add.s64 	%rd70, %rd1, %rd69;
	ld.global.u32 	%r144, [%rd70];
	cvt.u64.u32 	%rd71, %r11;
	cvt.u64.u32 	%rd72, %r175;
	add.s64 	%rd73, %rd72, %rd71;
	shl.b64 	%rd74, %rd73, 2;
	add.s64 	%rd75, %rd2, %rd74;
	ld.global.u32 	%r145, [%rd75+4];
	add.s32 	%r146, %r145, %r2;
	mul.wide.s32 	%rd76, %r146, 4;
	add.s64 	%rd77, %rd1, %rd76;
	ld.global.u32 	%r147, [%rd77];
	xor.b32  	%r148, %r144, %r147;
	ld.global.u32 	%r149, [%rd75+8];
	add.s32 	%r150, %r149, %r2;
	mul.wide.s32 	%rd78, %r150, 4;
	add.s64 	%rd79, %rd1, %rd78;
	ld.global.u32 	%r151, [%rd79];
	xor.b32  	%r152, %r148, %r151;
	ld.global.u32 	%r153, [%rd75+12];
	add.s32 	%r154, %r153, %r2;
	mul.wide.s32 	%rd80, %r154, 4;
	add.s64 	%rd81, %rd1, %rd80;
	ld.global.u32 	%r155, [%rd81];
	xor.b32  	%r156, %r152, %r155;
	xor.b32  	%r180, %r156, %r180;
	add.s32 	%r175, %r175, 4;
$L__BB3_12:
	setp.eq.s32 	%p9, %r8, 0;
	@%p9 bra 	$L__BB3_16;
	setp.eq.s32 	%p10, %r8, 1;
	add.s32 	%r157, %r175, %r11;
	mul.wide.u32 	%rd82, %r157, 4;
	add.s64 	%rd83, %rd2, %rd82;
	ld.global.u32 	%r158, [%rd83];
	add.s32 	%r159, %r158, %r2;
	mul.wide.s32 	%rd84, %r159, 4;
	add.s64 	%rd85, %rd1, %rd84;
	ld.global.u32 	%r160, [%rd85];
	xor.b32  	%r180, %r160, %r180;
	@%p10 bra 	$L__BB3_16;
	setp.eq.s32 	%p11, %r8, 2;
	cvt.u64.u32 	%rd86, %r11;
	cvt.u64.u32 	%rd87, %r175;
	add.s64 	%rd88, %rd87, %rd86;
	shl.b64 	%rd89, %rd88, 2;
	add.s64 	%rd7, %rd2, %rd89;
	ld.global.u32 	%r161, [%rd7+4];
	add.s32 	%r162, %r161, %r2;
	mul.wide.s32 	%rd90, %r162, 4;
	add.s64 	%rd91, %rd1, %rd90;
	ld.global.u32 	%r163, [%rd91];
	xor.b32  	%r180, %r163, %r180;
	@%p11 bra 	$L__BB3_16;
	ld.global.u32 	%r164, [%rd7+8];
	add.s32 	%r165, %r164, %r2;
	mul.wide.s32 	%rd92, %r165, 4;
	add.s64 	%rd93, %rd1, %rd92;
	ld.global.u32 	%r166, [%rd93];
	xor.b32  	%r180, %r166, %r180;
$L__BB3_16:
	setp.eq.s32 	%p12, %r180, 1;
	mov.b32 	%r181, 0;
	@%p12 bra 	$L__BB3_19;
	add.s32 	%r168, %r168, 1;
	setp.eq.s32 	%p13, %r168, %r37;
	@%p13 bra 	$L__BB3_18;
	bra.uni 	$L__BB3_3;
$L__BB3_18:
	sub.s32 	%r181, 1, %r180;
$L__BB3_19:
	cvta.to.global.u64 	%rd94, %rd8;
	mul.wide.u32 	%rd95, %r1, 4;
	add.s64 	%rd96, %rd94, %rd95;
	st.global.u32 	[%rd96], %r181;
	ret;

}


// ===== COMPILED SASS (sm_100) =====

	.target	sm_100

	.elftype	@"ET_EXEC"


//--------------------- .note.nv.tkinfo           --------------------------
	.section	.note.nv.tkinfo,"",@"SHT_NOTE"
	.sectionflags	@"SHF_NOTE_NV_TKINFO"
	.tkinfo
        /*0018*/ 	.word	0x00000002
        /*0030*/ 	.string	""
        /*0030*/ 	.string	"ptxas"
        /*0030*/ 	.string	"Cuda compilation tools, release 13.0, V13.0.88"
        /*0030*/ 	.string	"Build cuda_13.0.r13.0/compiler.36424714_0"
        /*0030*/ 	.string	"-arch sm_100 -m 64 "



//--------------------- .note.nv.cuinfo           --------------------------
	.section	.note.nv.cuinfo,"",@"SHT_NOTE"
	.sectionflags	@"SHF_NOTE_NV_CUINFO"
        /*0018*/ 	.short	0x0002
        /*001a*/ 	.short	0x0064
        /*001c*/ 	.short	0x0082
	.zero		2


//--------------------- .nv.info                  --------------------------
	.section	.nv.info,"",@"SHT_CUDA_INFO"
	.align	4


	//----- nvinfo : EIATTR_REGCOUNT
	.align		4
        /*0000*/ 	.byte	0x04, 0x2f
        /*0002*/ 	.short	(.L_2 - .L_1)
	.align		4
.L_1:
        /*0004*/ 	.word	index@(_Z10DataPassGBPiS_S_S_iiiii)
        /*0008*/ 	.word	0x00000020


	//----- nvinfo : EIATTR_FRAME_SIZE
	.align		4
.L_2:
        /*000c*/ 	.byte	0x04, 0x11
        /*000e*/ 	.short	(.L_4 - .L_3)
	.align		4
.L_3:
        /*0010*/ 	.word	index@(_Z10DataPassGBPiS_S_S_iiiii)
        /*0014*/ 	.word	0x00000000


	//----- nvinfo : EIATTR_REGCOUNT
	.align		4
.L_4:
        /*0018*/ 	.byte	0x04, 0x2f
        /*001a*/ 	.short	(.L_6 - .L_5)
	.align		4
.L_5:
        /*001c*/ 	.word	index@(_Z11CheckPassGBPiS_iiii)
        /*0020*/ 	.word	0x0000001d


	//----- nvinfo : EIATTR_FRAME_SIZE
	.align		4
.L_6:
        /*0024*/ 	.byte	0x04, 0x11
        /*0026*/ 	.short	(.L_8 - .L_7)
	.align		4
.L_7:
        /*0028*/ 	.word	index@(_Z11CheckPassGBPiS_iiii)
        /*002c*/ 	.word	0x00000008


	//----- nvinfo : EIATTR_REGCOUNT
	.align		4
.L_8:
        /*0030*/ 	.byte	0x04, 0x2f
        /*0032*/ 	.short	(.L_10 - .L_9)
	.align		4
.L_9:
        /*0034*/ 	.word	index@(_Z6APP_GBPiS_S_S_iiiii)
        /*0038*/ 	.word	0x00000020


	//----- nvinfo : EIATTR_FRAME_SIZE
	.align		4
.L_10:
        /*003c*/ 	.byte	0x04, 0x11
        /*003e*/ 	.short	(.L_12 - .L_11)
	.align		4
.L_11:
        /*0040*/ 	.word	index@(_Z6APP_GBPiS_S_S_iiiii)
        /*0044*/ 	.word	0x00000000


	//----- nvinfo : EIATTR_REGCOUNT
	.align		4
.L_12:
        /*0048*/ 	.byte	0x04, 0x2f
        /*004a*/ 	.short	(.L_14 - .L_13)
	.align		4
.L_13:
        /*004c*/ 	.word	index@(_Z15ComputeSyndromePiS_iiS_i)
        /*0050*/ 	.word	0x00000020


	//----- nvinfo : EIATTR_FRAME_SIZE
	.align		4
.L_14:
        /*0054*/ 	.byte	0x04, 0x11
        /*0056*/ 	.short	(.L_16 - .L_15)
	.align		4
.L_15:
        /*0058*/ 	.word	index@(_Z15ComputeSyndromePiS_iiS_i)
        /*005c*/ 	.word	0x00000000


	//----- nvinfo : EIATTR_MIN_STACK_SIZE
	.align		4
.L_16:
        /*0060*/ 	.byte	0x04, 0x12
        /*0062*/ 	.short	(.L_18 - .L_17)
	.align		4
.L_17:
        /*0064*/ 	.word	index@(_Z15ComputeSyndromePiS_iiS_i)
        /*0068*/ 	.word	0x00000000


	//----- nvinfo : EIATTR_MIN_STACK_SIZE
	.align		4
.L_18:
        /*006c*/ 	.byte	0x04, 0x12
        /*006e*/ 	.short	(.L_20 - .L_19)
	.align		4
.L_19:
        /*0070*/ 	.word	index@(_Z6APP_GBPiS_S_S_iiiii)
        /*0074*/ 	.word	0x00000000


	//----- nvinfo : EIATTR_MIN_STACK_SIZE
	.align		4
.L_20:
        /*0078*/ 	.byte	0x04, 0x12
        /*007a*/ 	.short	(.L_22 - .L_21)
	.align		4
.L_21:
        /*007c*/ 	.word	index@(_Z11CheckPassGBPiS_iiii)
        /*0080*/ 	.word	0x00000008


	//----- nvinfo : EIATTR_MIN_STACK_SIZE
	.align		4
.L_22:
        /*0084*/ 	.byte	0x04, 0x12
        /*0086*/ 	.short	(.L_24 - .L_23)
	.align		4
.L_23:
        /*0088*/ 	.word	index@(_Z10DataPassGBPiS_S_S_iiiii)
        /*008c*/ 	.word	0x00000000
.L_24:


//--------------------- .nv.compat                --------------------------
	.section	.nv.compat,"",@"SHT_CUDA_COMPAT_INFO"
	.align	4
        /*0000*/ 	.byte	0x02, 0x09, 0x00, 0x00, 0x02, 0x02, 0x01, 0x00, 0x02, 0x05, 0x05, 0x00, 0x03, 0x07, 0x01, 0x01
        /*0010*/ 	.byte	0x02, 0x03, 0x00, 0x00, 0x02, 0x06, 0x01, 0x00, 0x04, 0x0b, 0x08, 0x00, 0x09, 0x00, 0x00, 0x00
        /*0020*/ 	.byte	0x00, 0x00, 0x00, 0x00


//--------------------- .nv.info._Z15ComputeSyndromePiS_iiS_i --------------------------
	.section	.nv.info._Z15ComputeSyndromePiS_iiS_i,"",@"SHT_CUDA_INFO"
	.sectionflags	@""
	.align	4


	//----- nvinfo : EIATTR_CUDA_API_VERSION
	.align		4
        /*0000*/ 	.byte	0x04, 0x37
        /*0002*/ 	.short	(.L_26 - .L_25)
.L_25:
        /*0004*/ 	.word	0x00000082


	//----- nvinfo : EIATTR_KPARAM_INFO
	.align		4
.L_26:
        /*0008*/ 	.byte	0x04, 0x17
        /*000a*/ 	.short	(.L_28 - .L_27)
.L_27:
        /*000c*/ 	.word	0x00000000
        /*0010*/ 	.short	0x0005
        /*0012*/ 	.short	0x0020
        /*0014*/ 	.byte	0x00, 0xf0, 0x11, 0x00


	//----- nvinfo : EIATTR_KPARAM_INFO
	.align		4
.L_28:
        /*0018*/ 	.byte	0x04, 0x17
        /*001a*/ 	.short	(.L_30 - .L_29)
.L_29:
        /*001c*/ 	.word	0x00000000
        /*0020*/ 	.short	0x0004
        /*0022*/ 	.short	0x0018
        /*0024*/ 	.byte	0x00, 0xf5, 0x21, 0x00


	//----- nvinfo : EIATTR_KPARAM_INFO
	.align		4
.L_30:
        /*0028*/ 	.byte	0x04, 0x17
        /*002a*/ 	.short	(.L_32 - .L_31)
.L_31:
        /*002c*/ 	.word	0x00000000
        /*0030*/ 	.short	0x0003
        /*0032*/ 	.short	0x0014
        /*0034*/ 	.byte	0x00, 0xf0, 0x11, 0x00


	//----- nvinfo : EIATTR_KPARAM_INFO
	.align		4
.L_32:
        /*0038*/ 	.byte	0x04, 0x17
        /*003a*/ 	.short	(.L_34 - .L_33)
.L_33:
        /*003c*/ 	.word	0x00000000
        /*0040*/ 	.short	0x0002
        /*0042*/ 	.short	0x0010
        /*0044*/ 	.byte	0x00, 0xf0, 0x11, 0x00


	//----- nvinfo : EIATTR_KPARAM_INFO
	.align		4
.L_34:
        /*0048*/ 	.byte	0x04, 0x17
        /*004a*/ 	.short	(.L_36 - .L_35)
.L_35:
        /*004c*/ 	.word	0x00000000
        /*0050*/ 	.short	0x0001
        /*0052*/ 	.short	0x0008
        /*0054*/ 	.byte	0x00, 0xf5, 0x21, 0x00


	//----- nvinfo : EIATTR_KPARAM_INFO
	.align		4
.L_36:
        /*0058*/ 	.byte	0x04, 0x17
        /*005a*/ 	.short	(.L_38 - .L_37)
.L_37:
        /*005c*/ 	.word	0x00000000
        /*0060*/ 	.short	0x0000
        /*0062*/ 	.short	0x0000
        /*0064*/ 	.byte	0x00, 0xf5, 0x21, 0x00


	//----- nvinfo : EIATTR_SPARSE_MMA_MASK
	.align		4
.L_38:
        /*0068*/ 	.byte	0x03, 0x50
        /*006a*/ 	.short	0x0000


	//----- nvinfo : EIATTR_MAXREG_COUNT
	.align		4
        /*006c*/ 	.byte	0x03, 0x1b
        /*006e*/ 	.short	0x00ff


	//----- nvinfo : EIATTR_MERCURY_ISA_VERSION
	.align		4
        /*0070*/ 	.byte	0x03, 0x5f
        /*0072*/ 	.short	0x0101


	//----- nvinfo : EIATTR_VRC_CTA_INIT_COUNT
	.align		4
        /*0074*/ 	.byte	0x02, 0x4a
	.zero		1
	.zero		1


	//----- nvinfo : EIATTR_EXIT_INSTR_OFFSETS
	.align		4
        /*0078*/ 	.byte	0x04, 0x1c
        /*007a*/ 	.short	(.L_40 - .L_39)


	//   ....[0]....
.L_39:
        /*007c*/ 	.word	0x00000eb0


	//----- nvinfo : EIATTR_CRS_STACK_SIZE
	.align		4
.L_40:
        /*0080*/ 	.byte	0x04, 0x1e
        /*0082*/ 	.short	(.L_42 - .L_41)
.L_41:
        /*0084*/ 	.word	0x00000000


	//----- nvinfo : EIATTR_CBANK_PARAM_SIZE
	.align		4
.L_42:
        /*0088*/ 	.byte	0x03, 0x19
        /*008a*/ 	.short	0x0024


	//----- nvinfo : EIATTR_PARAM_CBANK
	.align		4
        /*008c*/ 	.byte	0x04, 0x0a
        /*008e*/ 	.short	(.L_44 - .L_43)
	.align		4
.L_43:
        /*0090*/ 	.word	index@(.nv.constant0._Z15ComputeSyndromePiS_iiS_i)
        /*0094*/ 	.short	0x0380
        /*0096*/ 	.short	0x0024


	//----- nvinfo : EIATTR_SW_WAR
	.align		4
.L_44:
        /*0098*/ 	.byte	0x04, 0x36
        /*009a*/ 	.short	(.L_46 - .L_45)
.L_45:
        /*009c*/ 	.word	0x00000008
.L_46:


//--------------------- .nv.info._Z6APP_GBPiS_S_S_iiiii --------------------------
	.section	.nv.info._Z6APP_GBPiS_S_S_iiiii,"",@"SHT_CUDA_INFO"
	.sectionflags	@""
	.align	4


	//----- nvinfo : EIATTR_CUDA_API_VERSION
	.align		4
        /*0000*/ 	.byte	0x04, 0x37
        /*0002*/ 	.short	(.L_48 - .L_47)
.L_47:
        /*0004*/ 	.word	0x00000082


	//----- nvinfo : EIATTR_KPARAM_INFO
	.align		4
.L_48:
        /*0008*/ 	.byte	0x04, 0x17
        /*000a*/ 	.short	(.L_50 - .L_49)
.L_49:
        /*000c*/ 	.word	0x00000000
        /*0010*/ 	.short	0x0008
        /*0012*/ 	.short	0x0030
        /*0014*/ 	.byte	0x00, 0xf0, 0x11, 0x00


	//----- nvinfo : EIATTR_KPARAM_INFO
	.align		4
.L_50:
        /*0018*/ 	.byte	0x04, 0x17
        /*001a*/ 	.short	(.L_52 - .L_51)
.L_51:
        /*001c*/ 	.word	0x00000000
        /*0020*/ 	.short	0x0007
        /*0022*/ 	.short	0x002c
        /*0024*/ 	.byte	0x00, 0xf0, 0x11, 0x00


	//----- nvinfo : EIATTR_KPARAM_INFO
	.align		4
.L_52:
        /*0028*/ 	.byte	0x04, 0x17
        /*002a*/ 	.short	(.L_54 - .L_53)
.L_53:
        /*002c*/ 	.word	0x00000000
        /*0030*/ 	.short	0x0006
        /*0032*/ 	.short	0x0028
        /*0034*/ 	.byte	0x00, 0xf0, 0x11, 0x00


	//----- nvinfo : EIATTR_KPARAM_INFO
	.align		4
.L_54:
        /*0038*/ 	.byte	0x04, 0x17
        /*003a*/ 	.short	(.L_56 - .L_55)
.L_55:
        /*003c*/ 	.word	0x00000000
        /*0040*/ 	.short	0x0005
        /*0042*/ 	.short	0x0024
        /*0044*/ 	.byte	0x00, 0xf0, 0x11, 0x00


	//----- nvinfo : EIATTR_KPARAM_INFO
	.align		4
.L_56:
        /*0048*/ 	.byte	0x04, 0x17
        /*004a*/ 	.short	(.L_58 - .L_57)
.L_57:
        /*004c*/ 	.word	0x00000000
        /*0050*/ 	.short	0x0004
        /*0052*/ 	.short	0x0020
        /*0054*/ 	.byte	0x00, 0xf0, 0x11, 0x00


	//----- nvinfo : EIATTR_KPARAM_INFO
	.align		4
.L_58:
        /*0058*/ 	.byte	0x04, 0x17
        /*005a*/ 	.short	(.L_60 - .L_59)
.L_59:
        /*005c*/ 	.word	0x00000000
        /*0060*/ 	.short	0x0003
        /*0062*/ 	.short	0x0018
        /*0064*/ 	.byte	0x00, 0xf5, 0x21, 0x00


	//----- nvinfo : EIATTR_KPARAM_INFO
	.align		4
.L_60:
        /*0068*/ 	.byte	0x04, 0x17
        /*006a*/ 	.short	(.L_62 - .L_61)
.L_61:
        /*006c*/ 	.word	0x00000000
        /*0070*/ 	.short	0x0002
        /*0072*/ 	.short	0x0010
        /*0074*/ 	.byte	0x00, 0xf5, 0x21, 0x00


	//----- nvinfo : EIATTR_KPARAM_INFO
	.align		4
.L_62:
        /*0078*/ 	.byte	0x04, 0x17
        /*007a*/ 	.short	(.L_64 - .L_63)
.L_63:
        /*007c*/ 	.word	0x00000000
        /*0080*/ 	.short	0x0001
        /*0082*/ 	.short	0x0008
        /*0084*/ 	.byte	0x00, 0xf5, 0x21, 0x00


	//----- nvinfo : EIATTR_KPARAM_INFO
	.align		4
.L_64:
        /*0088*/ 	.byte	0x04, 0x17
        /*008a*/ 	.short	(.L_66 - .L_65)
.L_65:
        /*008c*/ 	.word	0x00000000
        /*0090*/ 	.short	0x0000
        /*0092*/ 	.short	0x0000
        /*0094*/ 	.byte	0x00, 0xf5, 0x21, 0x00


	//----- nvinfo : EIATTR_SPARSE_MMA_MASK
	.align		4
.L_66:
        /*0098*/ 	.byte	0x03, 0x50
        /*009a*/ 	.short	0x0000


	//----- nvinfo : EIATTR_MAXREG_COUNT
	.align		4
        /*009c*/ 	.byte	0x03, 0x1b
        /*009e*/ 	.short	0x00ff


	//----- nvinfo : EIATTR_MERCURY_ISA_VERSION
	.align		4
        /*00a0*/ 	.byte	0x03, 0x5f
        /*00a2*/ 	.short	0x0101


	//----- nvinfo : EIATTR_VRC_CTA_INIT_COUNT
	.align		4
        /*00a4*/ 	.byte	0x02, 0x4a
	.zero		1
	.zero		1


	//----- nvinfo : EIATTR_EXIT_INSTR_OFFSETS
	.align		4
        /*00a8*/ 	.byte	0x04, 0x1c
        /*00aa*/ 	.short	(.L_68 - .L_67)


	//   ....[0]....
.L_67:
        /*00ac*/ 	.word	0x00000090


	//   ....[1]....
        /*00b0*/ 	.word	0x00000be0


	//   ....[2]....
        /*00b4*/ 	.word	0x00000c30


	//   ....[3]....
        /*00b8*/ 	.word	0x00000c70


	//----- nvinfo : EIATTR_CBANK_PARAM_SIZE
	.align		4
.L_68:
        /*00bc*/ 	.byte	0x03, 0x19
        /*00be*/ 	.short	0x0034


	//----- nvinfo : EIATTR_PARAM_CBANK
	.align		4
        /*00c0*/ 	.byte	0x04, 0x0a
        /*00c2*/ 	.short	(.L_70 - .L_69)
	.align		4
.L_69:
        /*00c4*/ 	.word	index@(.nv.constant0._Z6APP_GBPiS_S_S_iiiii)
        /*00c8*/ 	.short	0x0380
        /*00ca*/ 	.short	0x0034


	//----- nvinfo : EIATTR_SW_WAR
	.align		4
.L_70:
        /*00cc*/ 	.byte	0x04, 0x36
        /*00ce*/ 	.short	(.L_72 - .L_71)
.L_71:
        /*00d0*/ 	.word	0x00000008
.L_72:


//--------------------- .nv.info._Z11CheckPassGBPiS_iiii --------------------------
	.section	.nv.info._Z11CheckPassGBPiS_iiii,"",@"SHT_CUDA_INFO"
	.sectionflags	@""
	.align	4


	//----- nvinfo : EIATTR_CUDA_API_VERSION
	.align		4
        /*0000*/ 	.byte	0x04, 0x37
        /*0002*/ 	.short	(.L_74 - .L_73)
.L_73:
        /*0004*/ 	.word	0x00000082


	//----- nvinfo : EIATTR_KPARAM_INFO
	.align		4
.L_74:
        /*0008*/ 	.byte	0x04, 0x17
        /*000a*/ 	.short	(.L_76 - .L_75)
.L_75:
        /*000c*/ 	.word	0x00000000
        /*0010*/ 	.short	0x0005
        /*0012*/ 	.short	0x001c
        /*0014*/ 	.byte	0x00, 0xf0, 0x11, 0x00


	//----- nvinfo : EIATTR_KPARAM_INFO
	.align		4
.L_76:
        /*0018*/ 	.byte	0x04, 0x17
        /*001a*/ 	.short	(.L_78 - .L_77)
.L_77:
        /*001c*/ 	.word	0x00000000
        /*0020*/ 	.short	0x0004
        /*0022*/ 	.short	0x0018
        /*0024*/ 	.byte	0x00, 0xf0, 0x11, 0x00


	//----- nvinfo : EIATTR_KPARAM_INFO
	.align		4
.L_78:
        /*0028*/ 	.byte	0x04, 0x17
        /*002a*/ 	.short	(.L_80 - .L_79)
.L_79:
        /*002c*/ 	.word	0x00000000
        /*0030*/ 	.short	0x0003
        /*0032*/ 	.short	0x0014
        /*0034*/ 	.byte	0x00, 0xf0, 0x11, 0x00


	//----- nvinfo : EIATTR_KPARAM_INFO
	.align		4
.L_80:
        /*0038*/ 	.byte	0x04, 0x17
        /*003a*/ 	.short	(.L_82 - .L_81)
.L_81:
        /*003c*/ 	.word	0x00000000
        /*0040*/ 	.short	0x0002
        /*0042*/ 	.short	0x0010
        /*0044*/ 	.byte	0x00, 0xf0, 0x11, 0x00


	//----- nvinfo : EIATTR_KPARAM_INFO
	.align		4
.L_82:
        /*0048*/ 	.byte	0x04, 0x17
        /*004a*/ 	.short	(.L_84 - .L_83)
.L_83:
        /*004c*/ 	.word	0x00000000
        /*0050*/ 	.short	0x0001
        /*0052*/ 	.short	0x0008
        /*0054*/ 	.byte	0x00, 0xf5, 0x21, 0x00


	//----- nvinfo : EIATTR_KPARAM_INFO
	.align		4
.L_84:
        /*0058*/ 	.byte	0x04, 0x17
        /*005a*/ 	.short	(.L_86 - .L_85)
.L_85:
        /*005c*/ 	.word	0x00000000
        /*0060*/ 	.short	0x0000
        /*0062*/ 	.short	0x0000
        /*0064*/ 	.byte	0x00, 0xf5, 0x21, 0x00


	//----- nvinfo : EIATTR_SPARSE_MMA_MASK
	.align		4
.L_86:
        /*0068*/ 	.byte	0x03, 0x50
        /*006a*/ 	.short	0x0000


	//----- nvinfo : EIATTR_MAXREG_COUNT
	.align		4
        /*006c*/ 	.byte	0x03, 0x1b
        /*006e*/ 	.short	0x00ff


	//----- nvinfo : EIATTR_NUM_BARRIERS
	.align		4
        /*0070*/ 	.byte	0x02, 0x4c
        /*0072*/ 	.byte	0x01
	.zero		1


	//----- nvinfo : EIATTR_EXTERNS
	.align		4
        /*0074*/ 	.byte	0x04, 0x0f
        /*0076*/ 	.short	(.L_88 - .L_87)


	//   ....[0]....
	.align		4
.L_87:
        /*0078*/ 	.word	index@(vprintf)


	//----- nvinfo : EIATTR_MERCURY_ISA_VERSION
	.align		4
.L_88:
        /*007c*/ 	.byte	0x03, 0x5f
        /*007e*/ 	.short	0x0101


	//----- nvinfo : EIATTR_VRC_CTA_INIT_COUNT
	.align		4
        /*0080*/ 	.byte	0x02, 0x4a
	.zero		1
	.zero		1


	//----- nvinfo : EIATTR_SYSCALL_OFFSETS
	.align		4
        /*0084*/ 	.byte	0x04, 0x46
        /*0086*/ 	.short	(.L_90 - .L_89)


	//   ....[0]....
.L_89:
        /*0088*/ 	.word	0x00000460


	//----- nvinfo : EIATTR_EXIT_INSTR_OFFSETS
	.align		4
.L_90:
        /*008c*/ 	.byte	0x04, 0x1c
        /*008e*/ 	.short	(.L_92 - .L_91)


	//   ....[0]....
.L_91:
        /*0090*/ 	.word	0x000000e0


	//   ....[1]....
        /*0094*/ 	.word	0x00000740


	//----- nvinfo : EIATTR_CRS_STACK_SIZE
	.align		4
.L_92:
        /*0098*/ 	.byte	0x04, 0x1e
        /*009a*/ 	.short	(.L_94 - .L_93)
.L_93:
        /*009c*/ 	.word	0x00000000


	//----- nvinfo : EIATTR_CBANK_PARAM_SIZE
	.align		4
.L_94:
        /*00a0*/ 	.byte	0x03, 0x19
        /*00a2*/ 	.short	0x0020


	//----- nvinfo : EIATTR_PARAM_CBANK
	.align		4
        /*00a4*/ 	.byte	0x04, 0x0a
        /*00a6*/ 	.short	(.L_96 - .L_95)
	.align		4
.L_95:
        /*00a8*/ 	.word	index@(.nv.constant0._Z11CheckPassGBPiS_iiii)
        /*00ac*/ 	.short	0x0380
        /*00ae*/ 	.short	0x0020


	//----- nvinfo : EIATTR_SW_WAR
	.align		4
.L_96:
        /*00b0*/ 	.byte	0x04, 0x36
        /*00b2*/ 	.short	(.L_98 - .L_97)
.L_97:
        /*00b4*/ 	.word	0x00000008
.L_98:


//--------------------- .nv.info._Z10DataPassGBPiS_S_S_iiiii --------------------------
	.section	.nv.info._Z10DataPassGBPiS_S_S_iiiii,"",@"SHT_CUDA_INFO"
	.sectionflags	@""
	.align	4


	//----- nvinfo : EIATTR_CUDA_API_VERSION
	.align		4
        /*0000*/ 	.byte	0x04, 0x37
        /*0002*/ 	.short	(.L_100 - .L_99)
.L_99:
        /*0004*/ 	.word	0x00000082


	//----- nvinfo : EIATTR_KPARAM_INFO
	.align		4
.L_100:
        /*0008*/ 	.byte	0x04, 0x17
        /*000a*/ 	.short	(.L_102 - .L_101)
.L_101:
        /*000c*/ 	.word	0x00000000
        /*0010*/ 	.short	0x0008
        /*0012*/ 	.short	0x0030
        /*0014*/ 	.byte	0x00, 0xf0, 0x11, 0x00


	//----- nvinfo : EIATTR_KPARAM_INFO
	.align		4
.L_102:
        /*0018*/ 	.byte	0x04, 0x17
        /*001a*/ 	.short	(.L_104 - .L_103)
.L_103:
        /*001c*/ 	.word	0x00000000
        /*0020*/ 	.short	0x0007
        /*0022*/ 	.short	0x002c
        /*0024*/ 	.byte	0x00, 0xf0, 0x11, 0x00


	//----- nvinfo : EIATTR_KPARAM_INFO
	.align		4
.L_104:
        /*0028*/ 	.byte	0x04, 0x17
        /*002a*/ 	.short	(.L_106 - .L_105)
.L_105:
        /*002c*/ 	.word	0x00000000
        /*0030*/ 	.short	0x0006
        /*0032*/ 	.short	0x0028
        /*0034*/ 	.byte	0x00, 0xf0, 0x11, 0x00


	//----- nvinfo : EIATTR_KPARAM_INFO
	.align		4
.L_106:
        /*0038*/ 	.byte	0x04, 0x17
        /*003a*/ 	.short	(.L_108 - .L_107)
.L_107:
        /*003c*/ 	.word	0x00000000
        /*0040*/ 	.short	0x0005
        /*0042*/ 	.short	0x0024
        /*0044*/ 	.byte	0x00, 0xf0, 0x11, 0x00


	//----- nvinfo : EIATTR_KPARAM_INFO
	.align		4
.L_108:
        /*0048*/ 	.byte	0x04, 0x17
        /*004a*/ 	.short	(.L_110 - .L_109)
.L_109:
        /*004c*/ 	.word	0x00000000
        /*0050*/ 	.short	0x0004
        /*0052*/ 	.short	0x0020
        /*0054*/ 	.byte	0x00, 0xf0, 0x11, 0x00


	//----- nvinfo : EIATTR_KPARAM_INFO
	.align		4
.L_110:
        /*0058*/ 	.byte	0x04, 0x17
        /*005a*/ 	.short	(.L_112 - .L_111)
.L_111:
        /*005c*/ 	.word	0x00000000
        /*0060*/ 	.short	0x0003
        /*0062*/ 	.short	0x0018
        /*0064*/ 	.byte	0x00, 0xf5, 0x21, 0x00


	//----- nvinfo : EIATTR_KPARAM_INFO
	.align		4
.L_112:
        /*0068*/ 	.byte	0x04, 0x17
        /*006a*/ 	.short	(.L_114 - .L_113)
.L_113:
        /*006c*/ 	.word	0x00000000
        /*0070*/ 	.short	0x0002
        /*0072*/ 	.short	0x0010
        /*0074*/ 	.byte	0x00, 0xf5, 0x21, 0x00


	//----- nvinfo : EIATTR_KPARAM_INFO
	.align		4
.L_114:
        /*0078*/ 	.byte	0x04, 0x17
        /*007a*/ 	.short	(.L_116 - .L_115)
.L_115:
        /*007c*/ 	.word	0x00000000
        /*0080*/ 	.short	0x0001
        /*0082*/ 	.short	0x0008
        /*0084*/ 	.byte	0x00, 0xf5, 0x21, 0x00


	//----- nvinfo : EIATTR_KPARAM_INFO
	.align		4
.L_116:
        /*0088*/ 	.byte	0x04, 0x17
        /*008a*/ 	.short	(.L_118 - .L_117)
.L_117:
        /*008c*/ 	.word	0x00000000
        /*0090*/ 	.short	0x0000
        /*0092*/ 	.short	0x0000
        /*0094*/ 	.byte	0x00, 0xf5, 0x21, 0x00


	//----- nvinfo : EIATTR_SPARSE_MMA_MASK
	.align		4
.L_118:
        /*0098*/ 	.byte	0x03, 0x50
        /*009a*/ 	.short	0x0000


	//----- nvinfo : EIATTR_MAXREG_COUNT
	.align		4
        /*009c*/ 	.byte	0x03, 0x1b
        /*009e*/ 	.short	0x00ff


	//----- nvinfo : EIATTR_MERCURY_ISA_VERSION
	.align		4
        /*00a0*/ 	.byte	0x03, 0x5f
        /*00a2*/ 	.short	0x0101


	//----- nvinfo : EIATTR_VRC_CTA_INIT_COUNT
	.align		4
        /*00a4*/ 	.byte	0x02, 0x4a
	.zero		1
	.zero		1


	//----- nvinfo : EIATTR_EXIT_INSTR_OFFSETS
	.align		4
        /*00a8*/ 	.byte	0x04, 0x1c
        /*00aa*/ 	.short	(.L_120 - .L_119)


	//   ....[0]....
.L_119:
        /*00ac*/ 	.word	0x000002c0


	//   ....[1]....
        /*00b0*/ 	.word	0x00000400


	//   ....[2]....
        /*00b4*/ 	.word	0x000009f0


	//   ....[3]....
        /*00b8*/ 	.word	0x00000cd0


	//   ....[4]....
        /*00bc*/ 	.word	0x00000e90


	//   ....[5]....
        /*00c0*/ 	.word	0x00000f70


	//   ....[6]....
        /*00c4*/ 	.word	0x00001760


	//   ....[7]....
        /*00c8*/ 	.word	0x00002120


	//   ....[8]....
        /*00cc*/ 	.word	0x000022e0


	//----- nvinfo : EIATTR_CRS_STACK_SIZE
	.align		4
.L_120:
        /*00d0*/ 	.byte	0x04, 0x1e
        /*00d2*/ 	.short	(.L_122 - .L_121)
.L_121:
        /*00d4*/ 	.word	0x00000000


	//----- nvinfo : EIATTR_CBANK_PARAM_SIZE
	.align		4
.L_122:
        /*00d8*/ 	.byte	0x03, 0x19
        /*00da*/ 	.short	0x0034


	//----- nvinfo : EIATTR_PARAM_CBANK
	.align		4
        /*00dc*/ 	.byte	0x04, 0x0a
        /*00de*/ 	.short	(.L_124 - .L_123)
	.align		4
.L_123:
        /*00e0*/ 	.word	index@(.nv.constant0._Z10DataPassGBPiS_S_S_iiiii)
        /*00e4*/ 	.short	0x0380
        /*00e6*/ 	.short	0x0034


	//----- nvinfo : EIATTR_SW_WAR
	.align		4
.L_124:
        /*00e8*/ 	.byte	0x04, 0x36
        /*00ea*/ 	.short	(.L_126 - .L_125)
.L_125:
        /*00ec*/ 	.word	0x00000008
.L_126:


//--------------------- .nv.callgraph             --------------------------
	.section	.nv.callgraph,"",@"SHT_CUDA_CALLGRAPH"
	.align	4
	.sectionentsize	8
	.align		4
        /*0000*/ 	.word	0x00000000
	.align		4
        /*0004*/ 	.word	0xffffffff
	.align		4
        /*0008*/ 	.word	index@(_Z11CheckPassGBPiS_iiii)
	.align		4
        /*000c*/ 	.word	index@(vprintf)
	.align		4
        /*0010*/ 	.word	0x00000000
	.align		4
        /*0014*/ 	.word	0xfffffffe
	.align		4
        /*0018*/ 	.word	0x00000000
	.align		4
        /*001c*/ 	.word	0xfffffffd
	.align		4
        /*0020*/ 	.word	0x00000000
	.align		4
        /*0024*/ 	.word	0xfffffffc


//--------------------- .nv.constant4             --------------------------
	.section	.nv.constant4,"a",@progbits
	.align	8
	.align		8
.nv.constant4:
        /*0000*/ 	.dword	$str
	.align		8
        /*0008*/ 	.dword	vprintf


//--------------------- .text._Z15ComputeSyndromePiS_iiS_i --------------------------
	.section	.text._Z15ComputeSyndromePiS_iiS_i,"ax",@progbits
	.align	128
        .global         _Z15ComputeSyndromePiS_iiS_i
        .type           _Z15ComputeSyndromePiS_iiS_i,@function
        .size           _Z15ComputeSyndromePiS_iiS_i,(.L_x_52 - _Z15ComputeSyndromePiS_iiS_i)
        .other          _Z15ComputeSyndromePiS_iiS_i,@"STO_CUDA_ENTRY STV_DEFAULT"
_Z15ComputeSyndromePiS_iiS_i:
.text._Z15ComputeSyndromePiS_iiS_i:
[----:B------:R-:W-:Y:S01]  /*0000*/  LDC R1, c[0x0][0x37c] ;  /* 0x0000df00ff017b82 */ /* 0x000fe20000000800 */
[----:B------:R-:W0:Y:S01]  /*0010*/  LDCU UR4, c[0x0][0x394] ;  /* 0x00007280ff0477ac */ /* 0x000e220008000800 */
[----:B------:R-:W1:Y:S01]  /*0020*/  S2R R0, SR_TID.X ;  /* 0x0000000000007919 */ /* 0x000e620000002100 */
[----:B------:R-:W2:Y:S01]  /*0030*/  LDCU.64 UR6, c[0x0][0x358] ;  /* 0x00006b00ff0677ac */ /* 0x000ea20008000a00 */
[----:B0-----:R-:W-:-:S09]  /*0040*/  UISETP.GE.AND UP0, UPT, UR4, 0x1, UPT ;  /* 0x000000010400788c */ /* 0x001fd2000bf06270 */
[----:B--2---:R-:W-:Y:S05]  /*0050*/  BRA.U !UP0, `(.L_x_0) ;  /* 0x0000000d08887547 */ /* 0x004fea000b800000 */
[----:B------:R-:W0:Y:S01]  /*0060*/  LDC R5, c[0x0][0x390] ;  /* 0x0000e400ff057b82 */ /* 0x000e220000000800 */
[----:B------:R-:W-:Y:S01]  /*0070*/  HFMA2 R9, -RZ, RZ, 0, 5.9604644775390625e-08 ;  /* 0x00000001ff097431 */ /* 0x000fe200000001ff */
[----:B0-----:R-:W-:-:S13]  /*0080*/  ISETP.GE.AND P0, PT, R5, 0x1, PT ;  /* 0x000000010500780c */ /* 0x001fda0003f06270 */
[----:B------:R-:W-:Y:S05]  /*0090*/  @!P0 BRA `(.L_x_0) ;  /* 0x0000000c00788947 */ /* 0x000fea0003800000 */
[----:B------:R-:W0:Y:S01]  /*00a0*/  LDCU.64 UR4, c[0x0][0x388] ;  /* 0x00007100ff0477ac */ /* 0x000e220008000a00 */
[C---:B------:R-:W-:Y:S01]  /*00b0*/  LOP3.LUT R2, R5.reuse, 0xf, RZ, 0xc0, !PT ;  /* 0x0000000f05027812 */ /* 0x040fe200078ec0ff */
[----:B------:R-:W-:Y:S01]  /*00c0*/  BSSY.RECONVERGENT B0, `(.L_x_0) ;  /* 0x00000db000007945 */ /* 0x000fe20003800200 */
[----:B------:R-:W-:Y:S02]  /*00d0*/  LOP3.LUT R3, R5, 0x7, RZ, 0xc0, !PT ;  /* 0x0000000705037812 */ /* 0x000fe400078ec0ff */
[----:B------:R-:W-:Y:S02]  /*00e0*/  IADD3 R4, PT, PT, R2, -0x1, RZ ;  /* 0xffffffff02047810 */ /* 0x000fe40007ffe0ff */
[----:B------:R-:W-:Y:S02]  /*00f0*/  IADD3 R6, PT, PT, R3, -0x1, RZ ;  /* 0xffffffff03067810 */ /* 0x000fe40007ffe0ff */
[----:B------:R-:W-:Y:S02]  /*0100*/  ISETP.GE.U32.AND P1, PT, R4, 0x7, PT ;  /* 0x000000070400780c */ /* 0x000fe40003f26070 */
[----:B------:R-:W-:-:S02]  /*0110*/  LOP3.LUT R4, R5, 0x7ffffff0, RZ, 0xc0, !PT ;  /* 0x7ffffff005047812 */ /* 0x000fc400078ec0ff */
[----:B------:R-:W-:Y:S02]  /*0120*/  ISETP.GE.U32.AND P0, PT, R6, 0x3, PT ;  /* 0x000000030600780c */ /* 0x000fe40003f06070 */
[----:B------:R-:W-:Y:S02]  /*0130*/  LOP3.LUT R5, R5, 0x3, RZ, 0xc0, !PT ;  /* 0x0000000305057812 */ /* 0x000fe400078ec0ff */
[----:B------:R-:W-:Y:S01]  /*0140*/  MOV R6, RZ ;  /* 0x000000ff00067202 */ /* 0x000fe20000000f00 */
[----:B0-----:R-:W-:Y:S01]  /*0150*/  UIADD3 UR4, UP0, UPT, UR4, 0x20, URZ ;  /* 0x0000002004047890 */ /* 0x001fe2000ff1e0ff */
[----:B------:R-:W-:-:S03]  /*0160*/  IADD3 R7, PT, PT, -R4, RZ, RZ ;  /* 0x000000ff04077210 */ /* 0x000fc60007ffe1ff */
[----:B------:R-:W-:-:S12]  /*0170*/  UIADD3.X UR5, UPT, UPT, URZ, UR5, URZ, UP0, !UPT ;  /* 0x00000005ff057290 */ /* 0x000fd800087fe4ff */
.L_x_7:
[----:B------:R-:W0:Y:S01]  /*0180*/  LDCU UR8, c[0x0][0x390] ;  /* 0x00007200ff0877ac */ /* 0x000e220008000800 */
[----:B------:R-:W-:Y:S01]  /*0190*/  HFMA2 R10, -RZ, RZ, 0, 0 ;  /* 0x00000000ff0a7431 */ /* 0x000fe200000001ff */
[----:B------:R-:W-:Y:S01]  /*01a0*/  MOV R8, RZ ;  /* 0x000000ff00087202 */ /* 0x000fe20000000f00 */
[----:B0-----:R-:W-:Y:S02]  /*01b0*/  UISETP.GE.U32.AND UP0, UPT, UR8, 0x10, UPT ;  /* 0x000000100800788c */ /* 0x001fe4000bf06070 */
[----:B------:R-:W-:-:S07]  /*01c0*/  IMAD R9, R6, UR8, RZ ;  /* 0x0000000806097c24 */ /* 0x000fce000f8e02ff */
[----:B------:R-:W-:Y:S05]  /*01d0*/  BRA.U !UP0, `(.L_x_1) ;  /* 0x0000000508507547 */ /* 0x000fea000b800000 */
[----:B------:R-:W-:Y:S02]  /*01e0*/  MOV R12, UR4 ;  /* 0x00000004000c7c02 */ /* 0x000fe40008000f00 */
[----:B------:R-:W-:Y:S02]  /*01f0*/  MOV R13, UR5 ;  /* 0x00000005000d7c02 */ /* 0x000fe40008000f00 */
[----:B------:R-:W-:Y:S02]  /*0200*/  MOV R10, RZ ;  /* 0x000000ff000a7202 */ /* 0x000fe40000000f00 */
[----:B------:R-:W-:Y:S01]  /*0210*/  MOV R8, R7 ;  /* 0x0000000700087202 */ /* 0x000fe20000000f00 */
[----:B------:R-:W-:-:S07]  /*0220*/  IMAD.WIDE.U32 R12, R9, 0x4, R12 ;  /* 0x00000004090c7825 */ /* 0x000fce00078e000c */
.L_x_2:
[----:B------:R-:W1:Y:S01]  /*0230*/  LDG.E R11, desc[UR6][R12.64+-0x20] ;  /* 0xffffe0060c0b7981 */ /* 0x000e62000c1e1900 */
[----:B------:R-:W0:Y:S03]  /*0240*/  LDC.64 R14, c[0x0][0x380] ;  /* 0x0000e000ff0e7b82 */ /* 0x000e260000000a00 */
[----:B------:R-:W2:Y:S04]  /*0250*/  LDG.E R17, desc[UR6][R12.64+-0x1c] ;  /* 0xffffe4060c117981 */ /* 0x000ea8000c1e1900 */
[----:B------:R-:W3:Y:S04]  /*0260*/  LDG.E R23, desc[UR6][R12.64+-0x18] ;  /* 0xffffe8060c177981 */ /* 0x000ee8000c1e1900 */
[----:B------:R-:W4:Y:S04]  /*0270*/  LDG.E R25, desc[UR6][R12.64+-0x14] ;  /* 0xffffec060c197981 */ /* 0x000f28000c1e1900 */
[----:B------:R-:W5:Y:S04]  /*0280*/  LDG.E R28, desc[UR6][R12.64+-0x10] ;  /* 0xfffff0060c1c7981 */ /* 0x000f68000c1e1900 */
[----:B------:R-:W5:Y:S04]  /*0290*/  LDG.E R24, desc[UR6][R12.64+-0xc] ;  /* 0xfffff4060c187981 */ /* 0x000f68000c1e1900 */
[----:B------:R-:W5:Y:S01]  /*02a0*/  LDG.E R22, desc[UR6][R12.64+-0x8] ;  /* 0xfffff8060c167981 */ /* 0x000f62000c1e1900 */
[----:B-1----:R-:W-:-:S02]  /*02b0*/  IMAD R11, R0, 0x510, R11 ;  /* 0x00000510000b7824 */ /* 0x002fc400078e020b */
[----:B--2---:R-:W-:Y:S02]  /*02c0*/  IMAD R17, R0, 0x510, R17 ;  /* 0x0000051000117824 */ /* 0x004fe400078e0211 */
[----:B0-----:R-:W-:-:S04]  /*02d0*/  IMAD.WIDE R20, R11, 0x4, R14 ;  /* 0x000000040b147825 */ /* 0x001fc800078e020e */
[----:B------:R-:W-:Y:S01]  /*02e0*/  IMAD.WIDE R18, R17, 0x4, R14 ;  /* 0x0000000411127825 */ /* 0x000fe200078e020e */
[----:B------:R-:W2:Y:S04]  /*02f0*/  LDG.E R11, desc[UR6][R20.64] ;  /* 0x00000006140b7981 */ /* 0x000ea8000c1e1900 */
[----:B------:R-:W2:Y:S01]  /*0300*/  LDG.E R29, desc[UR6][R18.64] ;  /* 0x00000006121d7981 */ /* 0x000ea2000c1e1900 */
[C---:B---3--:R-:W-:Y:S02]  /*0310*/  IMAD R17, R0.reuse, 0x510, R23 ;  /* 0x0000051000117824 */ /* 0x048fe400078e0217 */
[----:B----4-:R-:W-:Y:S01]  /*0320*/  IMAD R25, R0, 0x510, R25 ;  /* 0x0000051000197824 */ /* 0x010fe200078e0219 */
[----:B------:R-:W3:Y:S01]  /*0330*/  LDG.E R23, desc[UR6][R12.64+0x4] ;  /* 0x000004060c177981 */ /* 0x000ee2000c1e1900 */
[----:B------:R-:W-:-:S03]  /*0340*/  IMAD.WIDE R16, R17, 0x4, R14 ;  /* 0x0000000411107825 */ /* 0x000fc600078e020e */
[----:B------:R-:W4:Y:S01]  /*0350*/  LDG.E R20, desc[UR6][R12.64] ;  /* 0x000000060c147981 */ /* 0x000f22000c1e1900 */
[----:B------:R-:W-:-:S03]  /*0360*/  IMAD.WIDE R26, R25, 0x4, R14 ;  /* 0x00000004191a7825 */ /* 0x000fc600078e020e */
[----:B------:R0:W3:Y:S04]  /*0370*/  LDG.E R16, desc[UR6][R16.64] ;  /* 0x0000000610107981 */ /* 0x0000e8000c1e1900 */
[----:B------:R1:W3:Y:S04]  /*0380*/  LDG.E R26, desc[UR6][R26.64] ;  /* 0x000000061a1a7981 */ /* 0x0002e8000c1e1900 */
[----:B------:R-:W4:Y:S04]  /*0390*/  LDG.E R25, desc[UR6][R12.64+-0x4] ;  /* 0xfffffc060c197981 */ /* 0x000f28000c1e1900 */
[----:B------:R-:W4:Y:S01]  /*03a0*/  LDG.E R18, desc[UR6][R12.64+0x8] ;  /* 0x000008060c127981 */ /* 0x000f22000c1e1900 */
[----:B-----5:R-:W-:-:S03]  /*03b0*/  IMAD R22, R0, 0x510, R22 ;  /* 0x0000051000167824 */ /* 0x020fc600078e0216 */
[----:B------:R-:W5:Y:S01]  /*03c0*/  LDG.E R19, desc[UR6][R12.64+0xc] ;  /* 0x00000c060c137981 */ /* 0x000f62000c1e1900 */
[----:B--2---:R-:W-:-:S03]  /*03d0*/  LOP3.LUT R21, R29, R11, R10, 0x96, !PT ;  /* 0x0000000b1d157212 */ /* 0x004fc600078e960a */
[----:B------:R-:W2:Y:S01]  /*03e0*/  LDG.E R11, desc[UR6][R12.64+0x10] ;  /* 0x000010060c0b7981 */ /* 0x000ea2000c1e1900 */
[C---:B0-----:R-:W-:Y:S02]  /*03f0*/  IMAD R17, R0.reuse, 0x510, R28 ;  /* 0x0000051000117824 */ /* 0x041fe400078e021c */
[----:B-1----:R-:W-:Y:S01]  /*0400*/  IMAD R27, R0, 0x510, R24 ;  /* 0x00000510001b7824 */ /* 0x002fe200078e0218 */
[----:B------:R-:W5:Y:S01]  /*0410*/  LDG.E R29, desc[UR6][R12.64+0x14] ;  /* 0x000014060c1d7981 */ /* 0x000f62000c1e1900 */
[----:B---3--:R-:W-:Y:S01]  /*0420*/  LOP3.LUT R10, R26, R16, R21, 0x96, !PT ;  /* 0x000000101a0a7212 */ /* 0x008fe200078e9615 */
[--C-:B------:R-:W-:Y:S02]  /*0430*/  IMAD.WIDE R16, R17, 0x4, R14.reuse ;  /* 0x0000000411107825 */ /* 0x100fe400078e020e */
[----:B------:R-:W3:Y:S02]  /*0440*/  LDG.E R21, desc[UR6][R12.64+0x18] ;  /* 0x000018060c157981 */ /* 0x000ee4000c1e1900 */
[----:B------:R-:W-:-:S02]  /*0450*/  IMAD.WIDE R26, R27, 0x4, R14 ;  /* 0x000000041b1a7825 */ /* 0x000fc400078e020e */
[----:B------:R0:W3:Y:S02]  /*0460*/  LDG.E R28, desc[UR6][R16.64] ;  /* 0x00000006101c7981 */ /* 0x0000e4000c1e1900 */
[C---:B----4-:R-:W-:Y:S02]  /*0470*/  IMAD R25, R0.reuse, 0x510, R25 ;  /* 0x0000051000197824 */ /* 0x050fe400078e0219 */
[----:B------:R-:W-:Y:S01]  /*0480*/  IMAD R20, R0, 0x510, R20 ;  /* 0x0000051000147824 */ /* 0x000fe200078e0214 */
[----:B------:R-:W4:Y:S01]  /*0490*/  LDG.E R27, desc[UR6][R26.64] ;  /* 0x000000061a1b7981 */ /* 0x000f22000c1e1900 */
[----:B0-----:R-:W-:-:S04]  /*04a0*/  IMAD.WIDE R16, R22, 0x4, R14 ;  /* 0x0000000416107825 */ /* 0x001fc800078e020e */
[----:B------:R-:W-:Y:S01]  /*04b0*/  IMAD.WIDE R24, R25, 0x4, R14 ;  /* 0x0000000419187825 */ /* 0x000fe200078e020e */
[----:B------:R0:W4:Y:S03]  /*04c0*/  LDG.E R26, desc[UR6][R16.64] ;  /* 0x00000006101a7981 */ /* 0x000126000c1e1900 */
[C---:B------:R-:W-:Y:S02]  /*04d0*/  IMAD R23, R0.reuse, 0x510, R23 ;  /* 0x0000051000177824 */ /* 0x040fe400078e0217 */
[----:B------:R-:W-:Y:S01]  /*04e0*/  IMAD R18, R0, 0x510, R18 ;  /* 0x0000051000127824 */ /* 0x000fe200078e0212 */
[----:B------:R-:W4:Y:S01]  /*04f0*/  LDG.E R25, desc[UR6][R24.64] ;  /* 0x0000000618197981 */ /* 0x000f22000c1e1900 */
[----:B------:R-:W-:-:S04]  /*0500*/  IMAD.WIDE R22, R23, 0x4, R14 ;  /* 0x0000000417167825 */ /* 0x000fc800078e020e */
[--C-:B0-----:R-:W-:Y:S02]  /*0510*/  IMAD.WIDE R16, R20, 0x4, R14.reuse ;  /* 0x0000000414107825 */ /* 0x101fe400078e020e */
[----:B------:R-:W4:Y:S04]  /*0520*/  LDG.E R23, desc[UR6][R22.64] ;  /* 0x0000000616177981 */ /* 0x000f28000c1e1900 */
[----:B------:R0:W4:Y:S02]  /*0530*/  LDG.E R24, desc[UR6][R16.64] ;  /* 0x0000000610187981 */ /* 0x000124000c1e1900 */
[----:B0-----:R-:W-:-:S05]  /*0540*/  IMAD.WIDE R16, R18, 0x4, R14 ;  /* 0x0000000412107825 */ /* 0x001fca00078e020e */
[----:B------:R0:W4:Y:S01]  /*0550*/  LDG.E R22, desc[UR6][R16.64] ;  /* 0x0000000610167981 */ /* 0x000122000c1e1900 */
[----:B--2---:R-:W-:-:S04]  /*0560*/  IMAD R20, R0, 0x510, R11 ;  /* 0x0000051000147824 */ /* 0x004fc800078e020b */
[----:B0-----:R-:W-:-:S06]  /*0570*/  IMAD.WIDE R16, R20, 0x4, R14 ;  /* 0x0000000414107825 */ /* 0x001fcc00078e020e */
[----:B------:R-:W2:Y:S04]  /*0580*/  LDG.E R16, desc[UR6][R16.64] ;  /* 0x0000000610107981 */ /* 0x000ea8000c1e1900 */
[----:B------:R-:W4:Y:S01]  /*0590*/  LDG.E R17, desc[UR6][R12.64+0x1c] ;  /* 0x00001c060c117981 */ /* 0x000f22000c1e1900 */
[C---:B-----5:R-:W-:Y:S02]  /*05a0*/  IMAD R19, R0.reuse, 0x510, R19 ;  /* 0x0000051000137824 */ /* 0x060fe400078e0213 */
[----:B------:R-:W-:Y:S02]  /*05b0*/  IMAD R29, R0, 0x510, R29 ;  /* 0x00000510001d7824 */ /* 0x000fe400078e021d */
[----:B------:R-:W-:-:S04]  /*05c0*/  IMAD.WIDE R18, R19, 0x4, R14 ;  /* 0x0000000413127825 */ /* 0x000fc800078e020e */
[----:B---3--:R-:W-:Y:S01]  /*05d0*/  IMAD R21, R0, 0x510, R21 ;  /* 0x0000051000157824 */ /* 0x008fe200078e0215 */
[----:B------:R0:W3:Y:S03]  /*05e0*/  LDG.E R11, desc[UR6][R18.64] ;  /* 0x00000006120b7981 */ /* 0x0000e6000c1e1900 */
[----:B------:R-:W-:-:S06]  /*05f0*/  IMAD.WIDE R20, R21, 0x4, R14 ;  /* 0x0000000415147825 */ /* 0x000fcc00078e020e */
[----:B------:R-:W5:Y:S01]  /*0600*/  LDG.E R20, desc[UR6][R20.64] ;  /* 0x0000000614147981 */ /* 0x000f62000c1e1900 */
[----:B0-----:R-:W-:-:S05]  /*0610*/  IMAD.WIDE R18, R29, 0x4, R14 ;  /* 0x000000041d127825 */ /* 0x001fca00078e020e */
[----:B------:R-:W2:Y:S01]  /*0620*/  LDG.E R29, desc[UR6][R18.64] ;  /* 0x00000006121d7981 */ /* 0x000ea2000c1e1900 */
[----:B----4-:R-:W-:-:S04]  /*0630*/  IMAD R17, R0, 0x510, R17 ;  /* 0x0000051000117824 */ /* 0x010fc800078e0211 */
[----:B------:R-:W-:-:S06]  /*0640*/  IMAD.WIDE R14, R17, 0x4, R14 ;  /* 0x00000004110e7825 */ /* 0x000fcc00078e020e */
[----:B------:R-:W5:Y:S01]  /*0650*/  LDG.E R15, desc[UR6][R14.64] ;  /* 0x000000060e0f7981 */ /* 0x000f62000c1e1900 */
[----:B------:R-:W-:Y:S02]  /*0660*/  LOP3.LUT R10, R27, R28, R10, 0x96, !PT ;  /* 0x0000001c1b0a7212 */ /* 0x000fe400078e960a */
[----:B------:R-:W-:Y:S02]  /*0670*/  IADD3 R8, PT, PT, R8, 0x10, RZ ;  /* 0x0000001008087810 */ /* 0x000fe40007ffe0ff */
[----:B------:R-:W-:Y:S02]  /*0680*/  LOP3.LUT R10, R25, R26, R10, 0x96, !PT ;  /* 0x0000001a190a7212 */ /* 0x000fe400078e960a */
[----:B------:R-:W-:Y:S02]  /*0690*/  ISETP.NE.AND P2, PT, R8, RZ, PT ;  /* 0x000000ff0800720c */ /* 0x000fe40003f45270 */
[----:B------:R-:W-:-:S04]  /*06a0*/  LOP3.LUT R10, R23, R24, R10, 0x96, !PT ;  /* 0x00000018170a7212 */ /* 0x000fc800078e960a */
[----:B---3--:R-:W-:Y:S02]  /*06b0*/  LOP3.LUT R10, R11, R22, R10, 0x96, !PT ;  /* 0x000000160b0a7212 */ /* 0x008fe400078e960a */
[----:B------:R-:W-:Y:S02]  /*06c0*/  IADD3 R12, P3, PT, R12, 0x40, RZ ;  /* 0x000000400c0c7810 */ /* 0x000fe40007f7e0ff */
[----:B--2---:R-:W-:Y:S02]  /*06d0*/  LOP3.LUT R10, R29, R16, R10, 0x96, !PT ;  /* 0x000000101d0a7212 */ /* 0x004fe400078e960a */
[----:B------:R-:W-:Y:S02]  /*06e0*/  IADD3.X R13, PT, PT, RZ, R13, RZ, P3, !PT ;  /* 0x0000000dff0d7210 */ /* 0x000fe40001ffe4ff */
[----:B-----5:R-:W-:Y:S01]  /*06f0*/  LOP3.LUT R10, R15, R20, R10, 0x96, !PT ;  /* 0x000000140f0a7212 */ /* 0x020fe200078e960a */
[----:B------:R-:W-:Y:S06]  /*0700*/  @P2 BRA `(.L_x_2) ;  /* 0xfffffff800c82947 */ /* 0x000fec000383ffff */
[----:B------:R-:W-:-:S07]  /*0710*/  MOV R8, R4 ;  /* 0x0000000400087202 */ /* 0x000fce0000000f00 */
.L_x_1:
[----:B------:R-:W-:-:S13]  /*0720*/  ISETP.NE.AND P2, PT, R2, RZ, PT ;  /* 0x000000ff0200720c */ /* 0x000fda0003f45270 */
[----:B------:R-:W-:Y:S05]  /*0730*/  @!P2 BRA `(.L_x_3) ;  /* 0x0000000400aca947 */ /* 0x000fea0003800000 */
[----:B------:R-:W-:Y:S01]  /*0740*/  ISETP.NE.AND P2, PT, R3, RZ, PT ;  /* 0x000000ff0300720c */ /* 0x000fe20003f45270 */
[----:B------:R-:W-:-:S12]  /*0750*/  @!P1 BRA `(.L_x_4) ;  /* 0x0000000000b89947 */ /* 0x000fd80003800000 */
[----:B------:R-:W0:Y:S01]  /*0760*/  LDC.64 R12, c[0x0][0x388] ;  /* 0x0000e200ff0c7b82 */ /* 0x000e220000000a00 */
[----:B------:R-:W2:Y:S01]  /*0770*/  LDCU.64 UR8, c[0x0][0x388] ;  /* 0x00007100ff0877ac */ /* 0x000ea20008000a00 */
[CC--:B------:R-:W-:Y:S02]  /*0780*/  IADD3 R11, P3, PT, R9.reuse, R8.reuse, RZ ;  /* 0x00000008090b7210 */ /* 0x0c0fe40007f7e0ff */
[----:B------:R-:W-:Y:S02]  /*0790*/  IADD3 R15, PT, PT, R9, R8, RZ ;  /* 0x00000008090f7210 */ /* 0x000fe40007ffe0ff */
[----:B------:R-:W-:Y:S02]  /*07a0*/  IADD3.X R18, PT, PT, RZ, RZ, RZ, P3, !PT ;  /* 0x000000ffff127210 */ /* 0x000fe40001ffe4ff */
[----:B--2---:R-:W-:-:S04]  /*07b0*/  LEA R16, P3, R11, UR8, 0x2 ;  /* 0x000000080b107c11 */ /* 0x004fc8000f8610ff */
[----:B------:R-:W-:Y:S01]  /*07c0*/  LEA.HI.X R17, R11, UR9, R18, 0x2, P3 ;  /* 0x000000090b117c11 */ /* 0x000fe200098f1412 */
[----:B0-----:R-:W-:Y:S02]  /*07d0*/  IMAD.WIDE.U32 R14, R15, 0x4, R12 ;  /* 0x000000040f0e7825 */ /* 0x001fe400078e000c */
[----:B------:R-:W0:Y:S02]  /*07e0*/  LDC.64 R12, c[0x0][0x380] ;  /* 0x0000e000ff0c7b82 */ /* 0x000e240000000a00 */
[----:B------:R-:W1:Y:S04]  /*07f0*/  LDG.E R11, desc[UR6][R16.64+0x4] ;  /* 0x00000406100b7981 */ /* 0x000e68000c1e1900 */
[----:B------:R-:W2:Y:S04]  /*0800*/  LDG.E R15, desc[UR6][R14.64] ;  /* 0x000000060e0f7981 */ /* 0x000ea8000c1e1900 */
[----:B------:R-:W3:Y:S04]  /*0810*/  LDG.E R19, desc[UR6][R16.64+0x8] ;  /* 0x0000080610137981 */ /* 0x000ee8000c1e1900 */
[----:B------:R-:W4:Y:S04]  /*0820*/  LDG.E R20, desc[UR6][R16.64+0xc] ;  /* 0x00000c0610147981 */ /* 0x000f28000c1e1900 */
[----:B------:R-:W5:Y:S04]  /*0830*/  LDG.E R21, desc[UR6][R16.64+0x10] ;  /* 0x0000100610157981 */ /* 0x000f68000c1e1900 */
[----:B------:R-:W5:Y:S04]  /*0840*/  LDG.E R23, desc[UR6][R16.64+0x14] ;  /* 0x0000140610177981 */ /* 0x000f68000c1e1900 */
[----:B------:R-:W5:Y:S04]  /*0850*/  LDG.E R29, desc[UR6][R16.64+0x18] ;  /* 0x00001806101d7981 */ /* 0x000f68000c1e1900 */
[----:B------:R5:W5:Y:S01]  /*0860*/  LDG.E R27, desc[UR6][R16.64+0x1c] ;  /* 0x00001c06101b7981 */ /* 0x000b62000c1e1900 */
[----:B-1----:R-:W-:-:S02]  /*0870*/  IMAD R11, R0, 0x510, R11 ;  /* 0x00000510000b7824 */ /* 0x002fc400078e020b */
[C---:B--2---:R-:W-:Y:S02]  /*0880*/  IMAD R25, R0.reuse, 0x510, R15 ;  /* 0x0000051000197824 */ /* 0x044fe400078e020f */
[----:B---3--:R-:W-:Y:S02]  /*0890*/  IMAD R15, R0, 0x510, R19 ;  /* 0x00000510000f7824 */ /* 0x008fe400078e0213 */
[----:B0-----:R-:W-:-:S04]  /*08a0*/  IMAD.WIDE R18, R11, 0x4, R12 ;  /* 0x000000040b127825 */ /* 0x001fc800078e020c */
[C---:B----4-:R-:W-:Y:S02]  /*08b0*/  IMAD R20, R0.reuse, 0x510, R20 ;  /* 0x0000051000147824 */ /* 0x050fe400078e0214 */
[----:B------:R-:W-:Y:S01]  /*08c0*/  IMAD.WIDE R14, R15, 0x4, R12 ;  /* 0x000000040f0e7825 */ /* 0x000fe200078e020c */
[----:B------:R-:W2:Y:S03]  /*08d0*/  LDG.E R18, desc[UR6][R18.64] ;  /* 0x0000000612127981 */ /* 0x000ea6000c1e1900 */
[----:B-----5:R-:W-:Y:S02]  /*08e0*/  IMAD R17, R0, 0x510, R21 ;  /* 0x0000051000117824 */ /* 0x020fe400078e0215 */
[--C-:B------:R-:W-:Y:S01]  /*08f0*/  IMAD.WIDE R24, R25, 0x4, R12.reuse ;  /* 0x0000000419187825 */ /* 0x100fe200078e020c */
[----:B------:R-:W2:Y:S03]  /*0900*/  LDG.E R14, desc[UR6][R14.64] ;  /* 0x000000060e0e7981 */ /* 0x000ea6000c1e1900 */
[----:B------:R-:W-:Y:S01]  /*0910*/  IMAD.WIDE R20, R20, 0x4, R12 ;  /* 0x0000000414147825 */ /* 0x000fe200078e020c */
[----:B------:R0:W2:Y:S03]  /*0920*/  LDG.E R11, desc[UR6][R24.64] ;  /* 0x00000006180b7981 */ /* 0x0000a6000c1e1900 */
[----:B------:R-:W-:-:S02]  /*0930*/  IMAD R23, R0, 0x510, R23 ;  /* 0x0000051000177824 */ /* 0x000fc400078e0217 */
[----:B------:R-:W-:Y:S01]  /*0940*/  IMAD R29, R0, 0x510, R29 ;  /* 0x00000510001d7824 */ /* 0x000fe200078e021d */
[----:B------:R-:W3:Y:S01]  /*0950*/  LDG.E R20, desc[UR6][R20.64] ;  /* 0x0000000614147981 */ /* 0x000ee2000c1e1900 */
[----:B------:R-:W-:-:S04]  /*0960*/  IMAD.WIDE R16, R17, 0x4, R12 ;  /* 0x0000000411107825 */ /* 0x000fc800078e020c */
[----:B------:R-:W-:Y:S02]  /*0970*/  IMAD.WIDE R22, R23, 0x4, R12 ;  /* 0x0000000417167825 */ /* 0x000fe400078e020c */
[----:B------:R-:W3:Y:S02]  /*0980*/  LDG.E R16, desc[UR6][R16.64] ;  /* 0x0000000610107981 */ /* 0x000ee4000c1e1900 */
[----:B------:R-:W-:Y:S02]  /*0990*/  IMAD R27, R0, 0x510, R27 ;  /* 0x00000510001b7824 */ /* 0x000fe400078e021b */
[--C-:B0-----:R-:W-:Y:S01]  /*09a0*/  IMAD.WIDE R24, R29, 0x4, R12.reuse ;  /* 0x000000041d187825 */ /* 0x101fe200078e020c */
[----:B------:R-:W4:Y:S03]  /*09b0*/  LDG.E R22, desc[UR6][R22.64] ;  /* 0x0000000616167981 */ /* 0x000f26000c1e1900 */
[----:B------:R-:W-:-:S02]  /*09c0*/  IMAD.WIDE R12, R27, 0x4, R12 ;  /* 0x000000041b0c7825 */ /* 0x000fc400078e020c */
[----:B------:R-:W4:Y:S04]  /*09d0*/  LDG.E R24, desc[UR6][R24.64] ;  /* 0x0000000618187981 */ /* 0x000f28000c1e1900 */
[----:B------:R-:W5:Y:S01]  /*09e0*/  LDG.E R12, desc[UR6][R12.64] ;  /* 0x000000060c0c7981 */ /* 0x000f62000c1e1900 */
[----:B------:R-:W-:Y:S02]  /*09f0*/  IADD3 R8, PT, PT, R8, 0x8, RZ ;  /* 0x0000000808087810 */ /* 0x000fe40007ffe0ff */
[----:B--2---:R-:W-:-:S04]  /*0a00*/  LOP3.LUT R11, R14, R11, R18, 0x96, !PT ;  /* 0x0000000b0e0b7212 */ /* 0x004fc800078e9612 */
[----:B---3--:R-:W-:-:S04]  /*0a10*/  LOP3.LUT R11, R16, R11, R20, 0x96, !PT ;  /* 0x0000000b100b7212 */ /* 0x008fc800078e9614 */
[----:B----4-:R-:W-:-:S04]  /*0a20*/  LOP3.LUT R11, R24, R11, R22, 0x96, !PT ;  /* 0x0000000b180b7212 */ /* 0x010fc800078e9616 */
[----:B-----5:R-:W-:-:S07]  /*0a30*/  LOP3.LUT R10, R10, R11, R12, 0x96, !PT ;  /* 0x0000000b0a0a7212 */ /* 0x020fce00078e960c */
.L_x_4:
        /* <DEDUP_REMOVED lines=10> */
[----:B0-----:R-:W-:Y:S01]  /*0ae0*/  IMAD.WIDE.U32 R12, R11, 0x4, R12 ;  /* 0x000000040b0c7825 */ /* 0x001fe200078e000c */
[----:B------:R-:W0:Y:S03]  /*0af0*/  LDC.64 R16, c[0x0][0x380] ;  /* 0x0000e000ff107b82 */ /* 0x000e260000000a00 */
[----:B------:R-:W1:Y:S04]  /*0b00*/  LDG.E R11, desc[UR6][R14.64+0x4] ;  /* 0x000004060e0b7981 */ /* 0x000e68000c1e1900 */
[----:B------:R-:W2:Y:S04]  /*0b10*/  LDG.E R13, desc[UR6][R12.64] ;  /* 0x000000060c0d7981 */ /* 0x000ea8000c1e1900 */
[----:B------:R-:W3:Y:S04]  /*0b20*/  LDG.E R19, desc[UR6][R14.64+0x8] ;  /* 0x000008060e137981 */ /* 0x000ee8000c1e1900 */
[----:B------:R-:W4:Y:S01]  /*0b30*/  LDG.E R25, desc[UR6][R14.64+0xc] ;  /* 0x00000c060e197981 */ /* 0x000f22000c1e1900 */
[----:B-1----:R-:W-:-:S02]  /*0b40*/  IMAD R11, R0, 0x510, R11 ;  /* 0x00000510000b7824 */ /* 0x002fc400078e020b */
[C---:B--2---:R-:W-:Y:S02]  /*0b50*/  IMAD R21, R0.reuse, 0x510, R13 ;  /* 0x0000051000157824 */ /* 0x044fe400078e020d */
[----:B---3--:R-:W-:Y:S02]  /*0b60*/  IMAD R23, R0, 0x510, R19 ;  /* 0x0000051000177824 */ /* 0x008fe400078e0213 */
[----:B0-----:R-:W-:-:S04]  /*0b70*/  IMAD.WIDE R20, R21, 0x4, R16 ;  /* 0x0000000415147825 */ /* 0x001fc800078e0210 */
[----:B------:R-:W-:Y:S02]  /*0b80*/  IMAD.WIDE R18, R11, 0x4, R16 ;  /* 0x000000040b127825 */ /* 0x000fe400078e0210 */
[----:B------:R-:W2:Y:S02]  /*0b90*/  LDG.E R20, desc[UR6][R20.64] ;  /* 0x0000000614147981 */ /* 0x000ea4000c1e1900 */
[----:B----4-:R-:W-:Y:S02]  /*0ba0*/  IMAD R25, R0, 0x510, R25 ;  /* 0x0000051000197824 */ /* 0x010fe400078e0219 */
[--C-:B------:R-:W-:Y:S01]  /*0bb0*/  IMAD.WIDE R12, R23, 0x4, R16.reuse ;  /* 0x00000004170c7825 */ /* 0x100fe200078e0210 */
[----:B------:R-:W2:Y:S03]  /*0bc0*/  LDG.E R19, desc[UR6][R18.64] ;  /* 0x0000000612137981 */ /* 0x000ea6000c1e1900 */
[----:B------:R-:W-:-:S02]  /*0bd0*/  IMAD.WIDE R16, R25, 0x4, R16 ;  /* 0x0000000419107825 */ /* 0x000fc400078e0210 */
[----:B------:R-:W2:Y:S04]  /*0be0*/  LDG.E R12, desc[UR6][R12.64] ;  /* 0x000000060c0c7981 */ /* 0x000ea8000c1e1900 */
[----:B------:R-:W3:Y:S01]  /*0bf0*/  LDG.E R16, desc[UR6][R16.64] ;  /* 0x0000000610107981 */ /* 0x000ee2000c1e1900 */
[----:B------:R-:W-:Y:S02]  /*0c00*/  IADD3 R8, PT, PT, R8, 0x4, RZ ;  /* 0x0000000408087810 */ /* 0x000fe40007ffe0ff */
[----:B--2---:R-:W-:-:S04]  /*0c10*/  LOP3.LUT R11, R12, R20, R19, 0x96, !PT ;  /* 0x000000140c0b7212 */ /* 0x004fc800078e9613 */
[----:B---3--:R-:W-:-:S07]  /*0c20*/  LOP3.LUT R10, R10, R11, R16, 0x96, !PT ;  /* 0x0000000b0a0a7212 */ /* 0x008fce00078e9610 */
.L_x_5:
[----:B------:R-:W-:Y:S05]  /*0c30*/  @!P2 BRA `(.L_x_3) ;  /* 0x00000000006ca947 */ /* 0x000fea0003800000 */
[----:B------:R-:W0:Y:S01]  /*0c40*/  LDC.64 R14, c[0x0][0x388] ;  /* 0x0000e200ff0e7b82 */ /* 0x000e220000000a00 */
[----:B------:R-:W-:-:S07]  /*0c50*/  IADD3 R11, PT, PT, R9, R8, RZ ;  /* 0x00000008090b7210 */ /* 0x000fce0007ffe0ff */
[----:B------:R-:W2:Y:S01]  /*0c60*/  LDC.64 R12, c[0x0][0x380] ;  /* 0x0000e000ff0c7b82 */ /* 0x000ea20000000a00 */
[----:B0-----:R-:W-:-:S06]  /*0c70*/  IMAD.WIDE.U32 R14, R11, 0x4, R14 ;  /* 0x000000040b0e7825 */ /* 0x001fcc00078e000e */
[----:B------:R-:W1:Y:S01]  /*0c80*/  LDG.E R15, desc[UR6][R14.64] ;  /* 0x000000060e0f7981 */ /* 0x000e62000c1e1900 */
[----:B------:R-:W-:Y:S01]  /*0c90*/  ISETP.NE.AND P2, PT, R5, 0x1, PT ;  /* 0x000000010500780c */ /* 0x000fe20003f45270 */
[----:B-1----:R-:W-:-:S04]  /*0ca0*/  IMAD R17, R0, 0x510, R15 ;  /* 0x0000051000117824 */ /* 0x002fc800078e020f */
[----:B--2---:R-:W-:-:S06]  /*0cb0*/  IMAD.WIDE R16, R17, 0x4, R12 ;  /* 0x0000000411107825 */ /* 0x004fcc00078e020c */
[----:B------:R-:W2:Y:S02]  /*0cc0*/  LDG.E R17, desc[UR6][R16.64] ;  /* 0x0000000610117981 */ /* 0x000ea4000c1e1900 */
[----:B--2---:R-:W-:Y:S01]  /*0cd0*/  LOP3.LUT R10, R17, R10, RZ, 0x3c, !PT ;  /* 0x0000000a110a7212 */ /* 0x004fe200078e3cff */
[----:B------:R-:W-:Y:S06]  /*0ce0*/  @!P2 BRA `(.L_x_3) ;  /* 0x000000000040a947 */ /* 0x000fec0003800000 */
[----:B------:R-:W0:Y:S01]  /*0cf0*/  LDCU.64 UR8, c[0x0][0x388] ;  /* 0x00007100ff0877ac */ /* 0x000e220008000a00 */
[----:B------:R-:W-:Y:S02]  /*0d00*/  IADD3 R9, P3, PT, R9, R8, RZ ;  /* 0x0000000809097210 */ /* 0x000fe40007f7e0ff */
[----:B------:R-:W-:Y:S02]  /*0d10*/  ISETP.NE.AND P2, PT, R5, 0x2, PT ;  /* 0x000000020500780c */ /* 0x000fe40003f45270 */
[----:B------:R-:W-:Y:S02]  /*0d20*/  IADD3.X R8, PT, PT, RZ, RZ, RZ, P3, !PT ;  /* 0x000000ffff087210 */ /* 0x000fe40001ffe4ff */
[----:B0-----:R-:W-:-:S04]  /*0d30*/  LEA R14, P3, R9, UR8, 0x2 ;  /* 0x00000008090e7c11 */ /* 0x001fc8000f8610ff */
[----:B------:R-:W-:-:S05]  /*0d40*/  LEA.HI.X R15, R9, UR9, R8, 0x2, P3 ;  /* 0x00000009090f7c11 */ /* 0x000fca00098f1408 */
[----:B------:R-:W2:Y:S04]  /*0d50*/  LDG.E R9, desc[UR6][R14.64+0x4] ;  /* 0x000004060e097981 */ /* 0x000ea8000c1e1900 */
[----:B------:R-:W3:Y:S01]  /*0d60*/  @P2 LDG.E R11, desc[UR6][R14.64+0x8] ;  /* 0x000008060e0b2981 */ /* 0x000ee2000c1e1900 */
[C---:B--2---:R-:W-:Y:S02]  /*0d70*/  IMAD R9, R0.reuse, 0x510, R9 ;  /* 0x0000051000097824 */ /* 0x044fe400078e0209 */
[----:B---3--:R-:W-:Y:S02]  /*0d80*/  @P2 IMAD R11, R0, 0x510, R11 ;  /* 0x00000510000b2824 */ /* 0x008fe400078e020b */
[----:B------:R-:W-:-:S04]  /*0d90*/  IMAD.WIDE R8, R9, 0x4, R12 ;  /* 0x0000000409087825 */ /* 0x000fc800078e020c */
[----:B------:R-:W-:Y:S02]  /*0da0*/  @P2 IMAD.WIDE R12, R11, 0x4, R12 ;  /* 0x000000040b0c2825 */ /* 0x000fe400078e020c */
[----:B------:R-:W2:Y:S04]  /*0db0*/  LDG.E R9, desc[UR6][R8.64] ;  /* 0x0000000608097981 */ /* 0x000ea8000c1e1900 */
[----:B------:R-:W3:Y:S01]  /*0dc0*/  @P2 LDG.E R13, desc[UR6][R12.64] ;  /* 0x000000060c0d2981 */ /* 0x000ee2000c1e1900 */
[----:B--2---:R-:W-:-:S04]  /*0dd0*/  LOP3.LUT R10, R9, R10, RZ, 0x3c, !PT ;  /* 0x0000000a090a7212 */ /* 0x004fc800078e3cff */
[----:B---3--:R-:W-:-:S07]  /*0de0*/  @P2 LOP3.LUT R10, R13, R10, RZ, 0x3c, !PT ;  /* 0x0000000a0d0a2212 */ /* 0x008fce00078e3cff */
.L_x_3:
[----:B------:R-:W-:Y:S01]  /*0df0*/  ISETP.NE.AND P2, PT, R10, 0x1, PT ;  /* 0x000000010a00780c */ /* 0x000fe20003f45270 */
[----:B------:R-:W-:-:S12]  /*0e00*/  HFMA2 R9, -RZ, RZ, 0, 0 ;  /* 0x00000000ff097431 */ /* 0x000fd800000001ff */
[----:B------:R-:W-:Y:S05]  /*0e10*/  @!P2 BRA `(.L_x_6) ;  /* 0x000000000014a947 */ /* 0x000fea0003800000 */
[----:B------:R-:W0:Y:S01]  /*0e20*/  LDCU UR8, c[0x0][0x394] ;  /* 0x00007280ff0877ac */ /* 0x000e220008000800 */
[----:B------:R-:W-:-:S04]  /*0e30*/  IADD3 R6, PT, PT, R6, 0x1, RZ ;  /* 0x0000000106067810 */ /* 0x000fc80007ffe0ff */
[----:B0-----:R-:W-:-:S13]  /*0e40*/  ISETP.NE.AND P2, PT, R6, UR8, PT ;  /* 0x0000000806007c0c */ /* 0x001fda000bf45270 */
[----:B------:R-:W-:Y:S05]  /*0e50*/  @P2 BRA `(.L_x_7) ;  /* 0xfffffff000c82947 */ /* 0x000fea000383ffff */
[----:B------:R-:W-:-:S07]  /*0e60*/  IADD3 R9, PT, PT, -R10, 0x1, RZ ;  /* 0x000000010a097810 */ /* 0x000fce0007ffe1ff */
.L_x_6:
[----:B------:R-:W-:Y:S05]  /*0e70*/  BSYNC.RECONVERGENT B0 ;  /* 0x0000000000007941 */ /* 0x000fea0003800200 */
.L_x_0:
[----:B------:R-:W1:Y:S02]  /*0e80*/  LDC.64 R2, c[0x0][0x398] ;  /* 0x0000e600ff027b82 */ /* 0x000e640000000a00 */
[----:B-1----:R-:W-:-:S05]  /*0e90*/  IMAD.WIDE.U32 R2, R0, 0x4, R2 ;  /* 0x0000000400027825 */ /* 0x002fca00078e0002 */
[----:B------:R-:W-:Y:S01]  /*0ea0*/  STG.E desc[UR6][R2.64], R9 ;  /* 0x0000000902007986 */ /* 0x000fe2000c101906 */
[----:B------:R-:W-:Y:S05]  /*0eb0*/  EXIT ;  /* 0x000000000000794d */ /* 0x000fea0003800000 */
.L_x_8:
[----:B------:R-:W-:-:S00]  /*0ec0*/  BRA `(.L_x_8) ;  /* 0xfffffffc00fc7947 */ /* 0x000fc0000383ffff */
[----:B------:R-:W-:-:S00]  /*0ed0*/  NOP ;  /* 0x0000000000007918 */ /* 0x000fc00000000000 */
        /* <DEDUP_REMOVED lines=10> */
.L_x_52:


//--------------------- .text._Z6APP_GBPiS_S_S_iiiii --------------------------
	.section	.text._Z6APP_GBPiS_S_S_iiiii,"ax",@progbits
	.align	128
        .global         _Z6APP_GBPiS_S_S_iiiii
        .type           _Z6APP_GBPiS_S_S_iiiii,@function
        .size           _Z6APP_GBPiS_S_S_iiiii,(.L_x_53 - _Z6APP_GBPiS_S_S_iiiii)
        .other          _Z6APP_GBPiS_S_S_iiiii,@"STO_CUDA_ENTRY STV_DEFAULT"
_Z6APP_GBPiS_S_S_iiiii:
.text._Z6APP_GBPiS_S_S_iiiii:
[----:B------:R-:W-:Y:S01]  /*0000*/  LDC R1, c[0x0][0x37c] ;  /* 0x0000df00ff017b82 */ /* 0x000fe20000000800 */
[----:B------:R-:W0:Y:S07]  /*0010*/  S2R R0, SR_TID.X ;  /* 0x0000000000007919 */ /* 0x000e2e0000002100 */
[----:B------:R-:W0:Y:S01]  /*0020*/  S2UR UR4, SR_CTAID.X ;  /* 0x00000000000479c3 */ /* 0x000e220000002500 */
[----:B------:R-:W1:Y:S07]  /*0030*/  LDCU UR5, c[0x0][0x3b0] ;  /* 0x00007600ff0577ac */ /* 0x000e6e0008000800 */
[----:B------:R-:W0:Y:S08]  /*0040*/  LDC R3, c[0x0][0x360] ;  /* 0x0000d800ff037b82 */ /* 0x000e300000000800 */
[----:B------:R-:W1:Y:S01]  /*0050*/  LDC R9, c[0x0][0x3a4] ;  /* 0x0000e900ff097b82 */ /* 0x000e620000000800 */
[----:B0-----:R-:W-:-:S02]  /*0060*/  IMAD R0, R3, UR4, R0 ;  /* 0x0000000403007c24 */ /* 0x001fc4000f8e0200 */
[----:B-1----:R-:W-:-:S05]  /*0070*/  IMAD R3, R9, UR5, RZ ;  /* 0x0000000509037c24 */ /* 0x002fca000f8e02ff */
[----:B------:R-:W-:-:S13]  /*0080*/  ISETP.GE.AND P0, PT, R0, R3, PT ;  /* 0x000000030000720c */ /* 0x000fda0003f06270 */
[----:B------:R-:W-:Y:S05]  /*0090*/  @P0 EXIT ;  /* 0x000000000000094d */ /* 0x000fea0003800000 */
[----:B------:R-:W0:Y:S01]  /*00a0*/  LDC.64 R10, c[0x0][0x390] ;  /* 0x0000e400ff0a7b82 */ /* 0x000e220000000a00 */
[----:B------:R-:W1:Y:S07]  /*00b0*/  LDCU.64 UR6, c[0x0][0x358] ;  /* 0x00006b00ff0677ac */ /* 0x000e6e0008000a00 */
[----:B------:R-:W2:Y:S01]  /*00c0*/  LDC R3, c[0x0][0x3ac] ;  /* 0x0000eb00ff037b82 */ /* 0x000ea20000000800 */
[----:B------:R-:W-:-:S07]  /*00d0*/  IABS R4, R9 ;  /* 0x0000000900047213 */ /* 0x000fce0000000000 */
[----:B------:R-:W3:Y:S01]  /*00e0*/  LDC R5, c[0x0][0x3a0] ;  /* 0x0000e800ff057b82 */ /* 0x000ee20000000800 */
[----:B0-----:R-:W-:-:S05]  /*00f0*/  IMAD.WIDE R10, R0, 0x4, R10 ;  /* 0x00000004000a7825 */ /* 0x001fca00078e020a */
[----:B-1----:R0:W4:Y:S01]  /*0100*/  LDG.E R2, desc[UR6][R10.64] ;  /* 0x000000060a027981 */ /* 0x002122000c1e1900 */
[----:B------:R-:W1:Y:S01]  /*0110*/  I2F.RP R8, R4 ;  /* 0x0000000400087306 */ /* 0x000e620000209400 */
[----:B------:R-:W-:Y:S02]  /*0120*/  IABS R14, R0 ;  /* 0x00000000000e7213 */ /* 0x000fe40000000000 */
[----:B--2---:R-:W-:-:S05]  /*0130*/  IABS R6, R3 ;  /* 0x0000000300067213 */ /* 0x004fca0000000000 */
[----:B------:R-:W2:Y:S08]  /*0140*/  I2F.RP R7, R6 ;  /* 0x0000000600077306 */ /* 0x000eb00000209400 */
[----:B-1----:R-:W1:Y:S08]  /*0150*/  MUFU.RCP R8, R8 ;  /* 0x0000000800087308 */ /* 0x002e700000001000 */
[----:B--2---:R-:W0:Y:S01]  /*0160*/  MUFU.RCP R7, R7 ;  /* 0x0000000700077308 */ /* 0x004e220000001000 */
[----:B-1----:R-:W-:-:S07]  /*0170*/  IADD3 R12, PT, PT, R8, 0xffffffe, RZ ;  /* 0x0ffffffe080c7810 */ /* 0x002fce0007ffe0ff */
[----:B------:R1:W2:Y:S01]  /*0180*/  F2I.FTZ.U32.TRUNC.NTZ R13, R12 ;  /* 0x0000000c000d7305 */ /* 0x0002a2000021f000 */
[----:B0-----:R-:W-:Y:S01]  /*0190*/  IADD3 R10, PT, PT, R7, 0xffffffe, RZ ;  /* 0x0ffffffe070a7810 */ /* 0x001fe20007ffe0ff */
[----:B---3--:R-:W-:-:S06]  /*01a0*/  IMAD R7, R0, R5, RZ ;  /* 0x0000000500077224 */ /* 0x008fcc00078e02ff */
[----:B------:R0:W3:Y:S01]  /*01b0*/  F2I.FTZ.U32.TRUNC.NTZ R11, R10 ;  /* 0x0000000a000b7305 */ /* 0x0000e2000021f000 */
[----:B-1----:R-:W-:Y:S01]  /*01c0*/  HFMA2 R12, -RZ, RZ, 0, 0 ;  /* 0x00000000ff0c7431 */ /* 0x002fe200000001ff */
[----:B------:R-:W-:Y:S02]  /*01d0*/  IABS R8, R7 ;  /* 0x0000000700087213 */ /* 0x000fe40000000000 */
[----:B------:R-:W-:Y:S01]  /*01e0*/  ISETP.GE.AND P2, PT, R7, RZ, PT ;  /* 0x000000ff0700720c */ /* 0x000fe20003f46270 */
[----:B------:R-:W-:Y:S02]  /*01f0*/  HFMA2 R7, -RZ, RZ, 0, 5.9604644775390625e-08 ;  /* 0x00000001ff077431 */ /* 0x000fe400000001ff */
[----:B--2---:R-:W-:Y:S01]  /*0200*/  IMAD.MOV R15, RZ, RZ, -R13 ;  /* 0x000000ffff0f7224 */ /* 0x004fe200078e0a0d */
[----:B0-----:R-:W-:-:S03]  /*0210*/  MOV R10, RZ ;  /* 0x000000ff000a7202 */ /* 0x001fc60000000f00 */
[----:B------:R-:W-:Y:S01]  /*0220*/  IMAD R15, R15, R4, RZ ;  /* 0x000000040f0f7224 */ /* 0x000fe200078e02ff */
[----:B---3--:R-:W-:-:S03]  /*0230*/  IADD3 R17, PT, PT, RZ, -R11, RZ ;  /* 0x8000000bff117210 */ /* 0x008fc60007ffe0ff */
[----:B------:R-:W-:-:S04]  /*0240*/  IMAD.HI.U32 R12, R13, R15, R12 ;  /* 0x0000000f0d0c7227 */ /* 0x000fc800078e000c */
[----:B------:R-:W-:Y:S02]  /*0250*/  IMAD R13, R17, R6, RZ ;  /* 0x00000006110d7224 */ /* 0x000fe400078e02ff */
[----:B------:R-:W-:Y:S02]  /*0260*/  IMAD.MOV.U32 R15, RZ, RZ, R14 ;  /* 0x000000ffff0f7224 */ /* 0x000fe400078e000e */
[----:B------:R-:W-:Y:S01]  /*0270*/  IMAD.HI.U32 R10, R11, R13, R10 ;  /* 0x0000000d0b0a7227 */ /* 0x000fe200078e000a */
[----:B------:R-:W-:-:S03]  /*0280*/  MOV R11, R8 ;  /* 0x00000008000b7202 */ /* 0x000fc60000000f00 */
[----:B------:R-:W-:-:S04]  /*0290*/  IMAD.HI.U32 R12, R12, R15, RZ ;  /* 0x0000000f0c0c7227 */ /* 0x000fc800078e00ff */
[----:B------:R-:W-:-:S04]  /*02a0*/  IMAD.HI.U32 R10, R10, R11, RZ ;  /* 0x0000000b0a0a7227 */ /* 0x000fc800078e00ff */
[----:B------:R-:W-:Y:S01]  /*02b0*/  IMAD.MOV R13, RZ, RZ, -R12 ;  /* 0x000000ffff0d7224 */ /* 0x000fe200078e0a0c */
[----:B------:R-:W-:-:S03]  /*02c0*/  IADD3 R10, PT, PT, -R10, RZ, RZ ;  /* 0x000000ff0a0a7210 */ /* 0x000fc60007ffe1ff */
[----:B------:R-:W-:Y:S02]  /*02d0*/  IMAD R13, R4, R13, R15 ;  /* 0x0000000d040d7224 */ /* 0x000fe400078e020f */
[----:B------:R-:W-:-:S03]  /*02e0*/  IMAD R11, R6, R10, R11 ;  /* 0x0000000a060b7224 */ /* 0x000fc600078e020b */
[----:B------:R-:W-:Y:S02]  /*02f0*/  ISETP.GT.U32.AND P1, PT, R4, R13, PT ;  /* 0x0000000d0400720c */ /* 0x000fe40003f24070 */
[----:B------:R-:W-:-:S11]  /*0300*/  ISETP.GT.U32.AND P0, PT, R6, R11, PT ;  /* 0x0000000b0600720c */ /* 0x000fd60003f04070 */
[-C--:B------:R-:W-:Y:S02]  /*0310*/  @!P1 IADD3 R13, PT, PT, R13, -R4.reuse, RZ ;  /* 0x800000040d0d9210 */ /* 0x080fe40007ffe0ff */
[----:B------:R-:W-:Y:S01]  /*0320*/  @!P0 IMAD.IADD R11, R11, 0x1, -R6 ;  /* 0x000000010b0b8824 */ /* 0x000fe200078e0a06 */
[----:B------:R-:W-:Y:S02]  /*0330*/  @!P1 IADD3 R12, PT, PT, R12, 0x1, RZ ;  /* 0x000000010c0c9810 */ /* 0x000fe40007ffe0ff */
[----:B------:R-:W-:Y:S02]  /*0340*/  ISETP.GE.U32.AND P4, PT, R13, R4, PT ;  /* 0x000000040d00720c */ /* 0x000fe40003f86070 */
[----:B------:R-:W-:Y:S02]  /*0350*/  ISETP.GT.U32.AND P3, PT, R6, R11, PT ;  /* 0x0000000b0600720c */ /* 0x000fe40003f64070 */
[----:B------:R-:W-:Y:S02]  /*0360*/  LOP3.LUT R4, R0, R9, RZ, 0x3c, !PT ;  /* 0x0000000900047212 */ /* 0x000fe400078e3cff */
[----:B------:R-:W-:-:S02]  /*0370*/  ISETP.NE.AND P1, PT, R9, RZ, PT ;  /* 0x000000ff0900720c */ /* 0x000fc40003f25270 */
[----:B------:R-:W-:-:S05]  /*0380*/  ISETP.GE.AND P0, PT, R4, RZ, PT ;  /* 0x000000ff0400720c */ /* 0x000fca0003f06270 */
[----:B------:R-:W-:Y:S02]  /*0390*/  @P4 IADD3 R12, PT, PT, R12, 0x1, RZ ;  /* 0x000000010c0c4810 */ /* 0x000fe40007ffe0ff */
[----:B------:R-:W-:Y:S01]  /*03a0*/  @!P3 IMAD.IADD R11, R11, 0x1, -R6 ;  /* 0x000000010b0bb824 */ /* 0x000fe200078e0a06 */
[----:B------:R-:W-:Y:S02]  /*03b0*/  ISETP.GE.AND P3, PT, R5, 0x1, PT ;  /* 0x000000010500780c */ /* 0x000fe40003f66270 */
[----:B------:R-:W-:Y:S01]  /*03c0*/  ISETP.NE.AND P4, PT, R3, RZ, PT ;  /* 0x000000ff0300720c */ /* 0x000fe20003f85270 */
[----:B------:R-:W-:Y:S01]  /*03d0*/  IMAD.MOV.U32 R6, RZ, RZ, R11 ;  /* 0x000000ffff067224 */ /* 0x000fe200078e000b */
[----:B------:R-:W-:-:S04]  /*03e0*/  MOV R4, R12 ;  /* 0x0000000c00047202 */ /* 0x000fc80000000f00 */
[----:B------:R-:W-:Y:S02]  /*03f0*/  @!P0 IADD3 R4, PT, PT, -R4, RZ, RZ ;  /* 0x000000ff04048210 */ /* 0x000fe40007ffe1ff */
[----:B------:R-:W-:Y:S02]  /*0400*/  @!P2 IADD3 R6, PT, PT, -R6, RZ, RZ ;  /* 0x000000ff0606a210 */ /* 0x000fe40007ffe1ff */
[----:B------:R-:W-:-:S03]  /*0410*/  @!P1 LOP3.LUT R4, RZ, R9, RZ, 0x33, !PT ;  /* 0x00000009ff049212 */ /* 0x000fc600078e33ff */
[----:B------:R-:W-:Y:S01]  /*0420*/  @!P4 LOP3.LUT R6, RZ, R3, RZ, 0x33, !PT ;  /* 0x00000003ff06c212 */ /* 0x000fe200078e33ff */
[----:B----4-:R-:W-:Y:S01]  /*0430*/  IMAD R26, R2, -0x2, R7 ;  /* 0xfffffffe021a7824 */ /* 0x010fe200078e0207 */
[----:B------:R-:W-:Y:S06]  /*0440*/  @!P3 BRA `(.L_x_9) ;  /* 0x0000000400d4b947 */ /* 0x000fec0003800000 */
[C---:B------:R-:W-:Y:S01]  /*0450*/  ISETP.GE.U32.AND P0, PT, R5.reuse, 0x8, PT ;  /* 0x000000080500780c */ /* 0x040fe20003f06070 */
[----:B------:R-:W-:Y:S01]  /*0460*/  IMAD.MOV.U32 R11, RZ, RZ, RZ ;  /* 0x000000ffff0b7224 */ /* 0x000fe200078e00ff */
[----:B------:R-:W-:-:S04]  /*0470*/  LOP3.LUT R9, R5, 0x7, RZ, 0xc0, !PT ;  /* 0x0000000705097812 */ /* 0x000fc800078ec0ff */
[----:B------:R-:W-:-:S07]  /*0480*/  ISETP.NE.AND P1, PT, R9, RZ, PT ;  /* 0x000000ff0900720c */ /* 0x000fce0003f25270 */
[----:B------:R-:W-:Y:S06]  /*0490*/  @!P0 BRA `(.L_x_10) ;  /* 0x0000000000d08947 */ /* 0x000fec0003800000 */
[----:B------:R-:W0:Y:S01]  /*04a0*/  LDCU.64 UR4, c[0x0][0x398] ;  /* 0x00007300ff0477ac */ /* 0x000e220008000a00 */
[----:B------:R-:W-:Y:S02]  /*04b0*/  LOP3.LUT R11, R5, 0x7ffffff8, RZ, 0xc0, !PT ;  /* 0x7ffffff8050b7812 */ /* 0x000fe400078ec0ff */
[----:B------:R-:W-:Y:S02]  /*04c0*/  MOV R10, R6 ;  /* 0x00000006000a7202 */ /* 0x000fe40000000f00 */
[----:B------:R-:W-:Y:S01]  /*04d0*/  IADD3 R8, PT, PT, -R11, RZ, RZ ;  /* 0x000000ff0b087210 */ /* 0x000fe20007ffe1ff */
[----:B0-----:R-:W-:-:S04]  /*04e0*/  UIADD3 UR4, UP0, UPT, UR4, 0x10, URZ ;  /* 0x0000001004047890 */ /* 0x001fc8000ff1e0ff */
[----:B------:R-:W-:-:S12]  /*04f0*/  UIADD3.X UR5, UPT, UPT, URZ, UR5, URZ, UP0, !UPT ;  /* 0x00000005ff057290 */ /* 0x000fd800087fe4ff */
.L_x_11:
[----:B------:R-:W-:Y:S01]  /*0500*/  MOV R21, UR5 ;  /* 0x0000000500157c02 */ /* 0x000fe20008000f00 */
[----:B------:R-:W-:Y:S01]  /*0510*/  IMAD.U32 R20, RZ, RZ, UR4 ;  /* 0x00000004ff147e24 */ /* 0x000fe2000f8e00ff */
[----:B------:R-:W0:Y:S03]  /*0520*/  LDC.64 R12, c[0x0][0x388] ;  /* 0x0000e200ff0c7b82 */ /* 0x000e260000000a00 */
[----:B------:R-:W-:-:S05]  /*0530*/  IMAD.WIDE R20, R10, 0x4, R20 ;  /* 0x000000040a147825 */ /* 0x000fca00078e0214 */
[----:B------:R-:W2:Y:S04]  /*0540*/  LDG.E R15, desc[UR6][R20.64+-0x10] ;  /* 0xfffff006140f7981 */ /* 0x000ea8000c1e1900 */
[----:B------:R-:W3:Y:S04]  /*0550*/  LDG.E R16, desc[UR6][R20.64+-0x8] ;  /* 0xfffff80614107981 */ /* 0x000ee8000c1e1900 */
[----:B------:R-:W4:Y:S04]  /*0560*/  LDG.E R17, desc[UR6][R20.64+-0x4] ;  /* 0xfffffc0614117981 */ /* 0x000f28000c1e1900 */
[----:B------:R-:W5:Y:S04]  /*0570*/  LDG.E R14, desc[UR6][R20.64] ;  /* 0x00000006140e7981 */ /* 0x000f68000c1e1900 */
[----:B------:R-:W5:Y:S04]  /*0580*/  LDG.E R25, desc[UR6][R20.64+0x4] ;  /* 0x0000040614197981 */ /* 0x000f68000c1e1900 */
[----:B------:R-:W5:Y:S04]  /*0590*/  LDG.E R22, desc[UR6][R20.64+0x8] ;  /* 0x0000080614167981 */ /* 0x000f68000c1e1900 */
[----:B------:R-:W5:Y:S04]  /*05a0*/  LDG.E R23, desc[UR6][R20.64+0xc] ;  /* 0x00000c0614177981 */ /* 0x000f68000c1e1900 */
[----:B------:R1:W5:Y:S01]  /*05b0*/  LDG.E R24, desc[UR6][R20.64+-0xc] ;  /* 0xfffff40614187981 */ /* 0x000362000c1e1900 */
[----:B--2---:R-:W-:-:S02]  /*05c0*/  IMAD R15, R4, R3, R15 ;  /* 0x00000003040f7224 */ /* 0x004fc400078e020f */
[CC--:B---3--:R-:W-:Y:S02]  /*05d0*/  IMAD R19, R4.reuse, R3.reuse, R16 ;  /* 0x0000000304137224 */ /* 0x0c8fe400078e0210 */
[----:B----4-:R-:W-:Y:S02]  /*05e0*/  IMAD R27, R4, R3, R17 ;  /* 0x00000003041b7224 */ /* 0x010fe400078e0211 */
[----:B0-----:R-:W-:-:S04]  /*05f0*/  IMAD.WIDE R16, R15, 0x4, R12 ;  /* 0x000000040f107825 */ /* 0x001fc800078e020c */
[----:B-----5:R-:W-:Y:S02]  /*0600*/  IMAD R29, R4, R3, R14 ;  /* 0x00000003041d7224 */ /* 0x020fe400078e020e */
[----:B------:R-:W-:-:S04]  /*0610*/  IMAD.WIDE R18, R19, 0x4, R12 ;  /* 0x0000000413127825 */ /* 0x000fc800078e020c */
[----:B------:R-:W-:Y:S02]  /*0620*/  IMAD.WIDE R14, R27, 0x4, R12 ;  /* 0x000000041b0e7825 */ /* 0x000fe400078e020c */
[----:B------:R0:W2:Y:S02]  /*0630*/  LDG.E R27, desc[UR6][R16.64] ;  /* 0x00000006101b7981 */ /* 0x0000a4000c1e1900 */
[CC--:B------:R-:W-:Y:S02]  /*0640*/  IMAD R25, R4.reuse, R3.reuse, R25 ;  /* 0x0000000304197224 */ /* 0x0c0fe400078e0219 */
[----:B------:R-:W-:Y:S01]  /*0650*/  IMAD R28, R4, R3, R22 ;  /* 0x00000003041c7224 */ /* 0x000fe200078e0216 */
[----:B------:R-:W2:Y:S01]  /*0660*/  LDG.E R18, desc[UR6][R18.64] ;  /* 0x0000000612127981 */ /* 0x000ea2000c1e1900 */
[----:B-1----:R-:W-:-:S03]  /*0670*/  IMAD.WIDE R20, R29, 0x4, R12 ;  /* 0x000000041d147825 */ /* 0x002fc600078e020c */
[----:B------:R-:W2:Y:S01]  /*0680*/  LDG.E R14, desc[UR6][R14.64] ;  /* 0x000000060e0e7981 */ /* 0x000ea2000c1e1900 */
[CC--:B0-----:R-:W-:Y:S02]  /*0690*/  IMAD R17, R4.reuse, R3.reuse, R23 ;  /* 0x0000000304117224 */ /* 0x0c1fe400078e0217 */
[----:B------:R-:W-:Y:S01]  /*06a0*/  IMAD.WIDE R22, R25, 0x4, R12 ;  /* 0x0000000419167825 */ /* 0x000fe200078e020c */
[----:B------:R-:W3:Y:S03]  /*06b0*/  LDG.E R20, desc[UR6][R20.64] ;  /* 0x0000000614147981 */ /* 0x000ee6000c1e1900 */
[----:B------:R-:W-:Y:S02]  /*06c0*/  IMAD R29, R4, R3, R24 ;  /* 0x00000003041d7224 */ /* 0x000fe400078e0218 */
[--C-:B------:R-:W-:Y:S01]  /*06d0*/  IMAD.WIDE R24, R28, 0x4, R12.reuse ;  /* 0x000000041c187825 */ /* 0x100fe200078e020c */
[----:B------:R-:W3:Y:S03]  /*06e0*/  LDG.E R23, desc[UR6][R22.64] ;  /* 0x0000000616177981 */ /* 0x000ee6000c1e1900 */
[----:B------:R-:W-:-:S02]  /*06f0*/  IMAD.WIDE R16, R17, 0x4, R12 ;  /* 0x0000000411107825 */ /* 0x000fc400078e020c */
[----:B------:R-:W4:Y:S02]  /*0700*/  LDG.E R25, desc[UR6][R24.64] ;  /* 0x0000000618197981 */ /* 0x000f24000c1e1900 */
[----:B------:R-:W-:Y:S02]  /*0710*/  IMAD.WIDE R12, R29, 0x4, R12 ;  /* 0x000000041d0c7825 */ /* 0x000fe400078e020c */
[----:B------:R-:W4:Y:S04]  /*0720*/  LDG.E R16, desc[UR6][R16.64] ;  /* 0x0000000610107981 */ /* 0x000f28000c1e1900 */
[----:B------:R-:W5:Y:S01]  /*0730*/  LDG.E R12, desc[UR6][R12.64] ;  /* 0x000000060c0c7981 */ /* 0x000f62000c1e1900 */
[----:B------:R-:W-:-:S04]  /*0740*/  IADD3 R8, PT, PT, R8, 0x8, RZ ;  /* 0x0000000808087810 */ /* 0x000fc80007ffe0ff */
[----:B------:R-:W-:Y:S02]  /*0750*/  ISETP.NE.AND P0, PT, R8, RZ, PT ;  /* 0x000000ff0800720c */ /* 0x000fe40003f05270 */
[----:B------:R-:W-:Y:S02]  /*0760*/  IADD3 R10, PT, PT, R10, 0x8, RZ ;  /* 0x000000080a0a7810 */ /* 0x000fe40007ffe0ff */
[----:B--2---:R-:W-:-:S04]  /*0770*/  IADD3 R14, PT, PT, R14, R27, R18 ;  /* 0x0000001b0e0e7210 */ /* 0x004fc80007ffe012 */
[----:B---3--:R-:W-:-:S04]  /*0780*/  IADD3 R14, PT, PT, R23, R14, R20 ;  /* 0x0000000e170e7210 */ /* 0x008fc80007ffe014 */
[----:B----4-:R-:W-:-:S05]  /*0790*/  IADD3 R15, PT, PT, R16, R14, R25 ;  /* 0x0000000e100f7210 */ /* 0x010fca0007ffe019 */
[----:B-----5:R-:W-:-:S05]  /*07a0*/  IMAD.IADD R15, R12, 0x1, R15 ;  /* 0x000000010c0f7824 */ /* 0x020fca00078e020f */
[----:B------:R-:W-:-:S04]  /*07b0*/  SHF.L.U32 R15, R15, 0x1, RZ ;  /* 0x000000010f0f7819 */ /* 0x000fc800000006ff */
[----:B------:R-:W-:Y:S01]  /*07c0*/  IADD3 R26, PT, PT, R26, 0x8, -R15 ;  /* 0x000000081a1a7810 */ /* 0x000fe20007ffe80f */
[----:B------:R-:W-:Y:S06]  /*07d0*/  @P0 BRA `(.L_x_11) ;  /* 0xfffffffc00480947 */ /* 0x000fec000383ffff */
.L_x_10:
[----:B------:R-:W-:Y:S05]  /*07e0*/  @!P1 BRA `(.L_x_9) ;  /* 0x0000000000ec9947 */ /* 0x000fea0003800000 */
[----:B------:R-:W-:Y:S02]  /*07f0*/  ISETP.GE.U32.AND P0, PT, R9, 0x4, PT ;  /* 0x000000040900780c */ /* 0x000fe40003f06070 */
[----:B------:R-:W-:-:S04]  /*0800*/  LOP3.LUT R20, R5, 0x3, RZ, 0xc0, !PT ;  /* 0x0000000305147812 */ /* 0x000fc800078ec0ff */
[----:B------:R-:W-:-:S07]  /*0810*/  ISETP.NE.AND P1, PT, R20, RZ, PT ;  /* 0x000000ff1400720c */ /* 0x000fce0003f25270 */
[----:B------:R-:W-:Y:S06]  /*0820*/  @!P0 BRA `(.L_x_12) ;  /* 0x0000000000648947 */ /* 0x000fec0003800000 */
[----:B------:R-:W0:Y:S01]  /*0830*/  LDC.64 R18, c[0x0][0x398] ;  /* 0x0000e600ff127b82 */ /* 0x000e220000000a00 */
[----:B------:R-:W-:-:S04]  /*0840*/  IMAD.IADD R9, R6, 0x1, R11 ;  /* 0x0000000106097824 */ /* 0x000fc800078e020b */
[----:B0-----:R-:W-:-:S03]  /*0850*/  IMAD.WIDE R18, R9, 0x4, R18 ;  /* 0x0000000409127825 */ /* 0x001fc600078e0212 */
[----:B------:R-:W0:Y:S02]  /*0860*/  LDC.64 R8, c[0x0][0x388] ;  /* 0x0000e200ff087b82 */ /* 0x000e240000000a00 */
[----:B------:R-:W2:Y:S04]  /*0870*/  LDG.E R13, desc[UR6][R18.64+0x8] ;  /* 0x00000806120d7981 */ /* 0x000ea8000c1e1900 */
[----:B------:R-:W3:Y:S04]  /*0880*/  LDG.E R10, desc[UR6][R18.64] ;  /* 0x00000006120a7981 */ /* 0x000ee8000c1e1900 */
[----:B------:R-:W4:Y:S04]  /*0890*/  LDG.E R14, desc[UR6][R18.64+0xc] ;  /* 0x00000c06120e7981 */ /* 0x000f28000c1e1900 */
[----:B------:R-:W5:Y:S01]  /*08a0*/  LDG.E R12, desc[UR6][R18.64+0x4] ;  /* 0x00000406120c7981 */ /* 0x000f62000c1e1900 */
[----:B--2---:R-:W-:-:S02]  /*08b0*/  IMAD R13, R4, R3, R13 ;  /* 0x00000003040d7224 */ /* 0x004fc400078e020d */
[CC--:B---3--:R-:W-:Y:S02]  /*08c0*/  IMAD R17, R4.reuse, R3.reuse, R10 ;  /* 0x0000000304117224 */ /* 0x0c8fe400078e020a */
[----:B----4-:R-:W-:Y:S02]  /*08d0*/  IMAD R23, R4, R3, R14 ;  /* 0x0000000304177224 */ /* 0x010fe400078e020e */
[----:B0-----:R-:W-:-:S04]  /*08e0*/  IMAD.WIDE R14, R13, 0x4, R8 ;  /* 0x000000040d0e7825 */ /* 0x001fc800078e0208 */
[----:B-----5:R-:W-:Y:S02]  /*08f0*/  IMAD R21, R4, R3, R12 ;  /* 0x0000000304157224 */ /* 0x020fe400078e020c */
[--C-:B------:R-:W-:Y:S01]  /*0900*/  IMAD.WIDE R16, R17, 0x4, R8.reuse ;  /* 0x0000000411107825 */ /* 0x100fe200078e0208 */
[----:B------:R-:W2:Y:S03]  /*0910*/  LDG.E R15, desc[UR6][R14.64] ;  /* 0x000000060e0f7981 */ /* 0x000ea6000c1e1900 */
[--C-:B------:R-:W-:Y:S02]  /*0920*/  IMAD.WIDE R12, R23, 0x4, R8.reuse ;  /* 0x00000004170c7825 */ /* 0x100fe400078e0208 */
[----:B------:R-:W2:Y:S02]  /*0930*/  LDG.E R16, desc[UR6][R16.64] ;  /* 0x0000000610107981 */ /* 0x000ea4000c1e1900 */
[----:B------:R-:W-:-:S02]  /*0940*/  IMAD.WIDE R8, R21, 0x4, R8 ;  /* 0x0000000415087825 */ /* 0x000fc400078e0208 */
[----:B------:R-:W2:Y:S04]  /*0950*/  LDG.E R12, desc[UR6][R12.64] ;  /* 0x000000060c0c7981 */ /* 0x000ea8000c1e1900 */
[----:B------:R-:W3:Y:S01]  /*0960*/  LDG.E R8, desc[UR6][R8.64] ;  /* 0x0000000608087981 */ /* 0x000ee2000c1e1900 */
[----:B------:R-:W-:Y:S01]  /*0970*/  VIADD R11, R11, 0x4 ;  /* 0x000000040b0b7836 */ /* 0x000fe20000000000 */
[----:B--2---:R-:W-:-:S04]  /*0980*/  IADD3 R19, PT, PT, R12, R16, R15 ;  /* 0x000000100c137210 */ /* 0x004fc80007ffe00f */
[----:B---3--:R-:W-:-:S04]  /*0990*/  IADD3 R19, PT, PT, R8, R19, RZ ;  /* 0x0000001308137210 */ /* 0x008fc80007ffe0ff */
[----:B------:R-:W-:-:S04]  /*09a0*/  SHF.L.U32 R19, R19, 0x1, RZ ;  /* 0x0000000113137819 */ /* 0x000fc800000006ff */
[----:B------:R-:W-:-:S07]  /*09b0*/  IADD3 R26, PT, PT, R26, 0x4, -R19 ;  /* 0x000000041a1a7810 */ /* 0x000fce0007ffe813 */
.L_x_12:
[----:B------:R-:W-:Y:S05]  /*09c0*/  @!P1 BRA `(.L_x_9) ;  /* 0x0000000000749947 */ /* 0x000fea0003800000 */
[----:B------:R-:W-:Y:S02]  /*09d0*/  ISETP.NE.AND P0, PT, R20, 0x1, PT ;  /* 0x000000011400780c */ /* 0x000fe40003f05270 */
[----:B------:R-:W-:-:S04]  /*09e0*/  LOP3.LUT R5, R5, 0x1, RZ, 0xc0, !PT ;  /* 0x0000000105057812 */ /* 0x000fc800078ec0ff */
[----:B------:R-:W-:-:S07]  /*09f0*/  ISETP.NE.U32.AND P1, PT, R5, 0x1, PT ;  /* 0x000000010500780c */ /* 0x000fce0003f25070 */
[----:B------:R-:W0:Y:S01]  /*0a00*/  @P0 LDC.64 R12, c[0x0][0x398] ;  /* 0x0000e600ff0c0b82 */ /* 0x000e220000000a00 */
[----:B------:R-:W-:Y:S02]  /*0a10*/  @P0 IADD3 R5, PT, PT, R6, R11, RZ ;  /* 0x0000000b06050210 */ /* 0x000fe40007ffe0ff */
[----:B------:R-:W-:-:S05]  /*0a20*/  @P0 IADD3 R11, PT, PT, R11, 0x2, RZ ;  /* 0x000000020b0b0810 */ /* 0x000fca0007ffe0ff */
[----:B------:R-:W1:Y:S01]  /*0a30*/  @!P1 LDC.64 R8, c[0x0][0x398] ;  /* 0x0000e600ff089b82 */ /* 0x000e620000000a00 */
[----:B------:R-:W-:-:S07]  /*0a40*/  @!P1 IMAD.IADD R11, R6, 0x1, R11 ;  /* 0x00000001060b9824 */ /* 0x000fce00078e020b */
[----:B------:R-:W2:Y:S01]  /*0a50*/  @P0 LDC.64 R14, c[0x0][0x388] ;  /* 0x0000e200ff0e0b82 */ /* 0x000ea20000000a00 */
[----:B0-----:R-:W-:-:S05]  /*0a60*/  @P0 IMAD.WIDE R12, R5, 0x4, R12 ;  /* 0x00000004050c0825 */ /* 0x001fca00078e020c */
[----:B------:R-:W3:Y:S04]  /*0a70*/  @P0 LDG.E R5, desc[UR6][R12.64] ;  /* 0x000000060c050981 */ /* 0x000ee8000c1e1900 */
[----:B------:R-:W4:Y:S01]  /*0a80*/  @P0 LDG.E R16, desc[UR6][R12.64+0x4] ;  /* 0x000004060c100981 */ /* 0x000f22000c1e1900 */
[----:B-1----:R-:W-:Y:S02]  /*0a90*/  @!P1 IMAD.WIDE R10, R11, 0x4, R8 ;  /* 0x000000040b0a9825 */ /* 0x002fe400078e0208 */
[----:B------:R-:W0:Y:S04]  /*0aa0*/  @!P1 LDC.64 R8, c[0x0][0x388] ;  /* 0x0000e200ff089b82 */ /* 0x000e280000000a00 */
[----:B------:R-:W5:Y:S01]  /*0ab0*/  @!P1 LDG.E R10, desc[UR6][R10.64] ;  /* 0x000000060a0a9981 */ /* 0x000f62000c1e1900 */
[----:B---3--:R-:W-:-:S02]  /*0ac0*/  @P0 IMAD R5, R4, R3, R5 ;  /* 0x0000000304050224 */ /* 0x008fc400078e0205 */
[----:B----4-:R-:W-:Y:S02]  /*0ad0*/  @P0 IMAD R19, R4, R3, R16 ;  /* 0x0000000304130224 */ /* 0x010fe400078e0210 */
[----:B--2---:R-:W-:-:S04]  /*0ae0*/  @P0 IMAD.WIDE R16, R5, 0x4, R14 ;  /* 0x0000000405100825 */ /* 0x004fc800078e020e */
[----:B------:R-:W-:Y:S02]  /*0af0*/  @P0 IMAD.WIDE R14, R19, 0x4, R14 ;  /* 0x00000004130e0825 */ /* 0x000fe400078e020e */
[----:B------:R-:W2:Y:S04]  /*0b00*/  @P0 LDG.E R16, desc[UR6][R16.64] ;  /* 0x0000000610100981 */ /* 0x000ea8000c1e1900 */
[----:B------:R-:W2:Y:S01]  /*0b10*/  @P0 LDG.E R15, desc[UR6][R14.64] ;  /* 0x000000060e0f0981 */ /* 0x000ea2000c1e1900 */
[----:B-----5:R-:W-:-:S04]  /*0b20*/  @!P1 IMAD R3, R4, R3, R10 ;  /* 0x0000000304039224 */ /* 0x020fc800078e020a */
[----:B0-----:R-:W-:-:S06]  /*0b30*/  @!P1 IMAD.WIDE R8, R3, 0x4, R8 ;  /* 0x0000000403089825 */ /* 0x001fcc00078e0208 */
[----:B------:R-:W3:Y:S01]  /*0b40*/  @!P1 LDG.E R9, desc[UR6][R8.64] ;  /* 0x0000000608099981 */ /* 0x000ee2000c1e1900 */
[----:B--2---:R-:W-:-:S04]  /*0b50*/  @P0 IADD3 R3, PT, PT, R16, R15, RZ ;  /* 0x0000000f10030210 */ /* 0x004fc80007ffe0ff */
[----:B------:R-:W-:-:S04]  /*0b60*/  @P0 SHF.L.U32 R3, R3, 0x1, RZ ;  /* 0x0000000103030819 */ /* 0x000fc800000006ff */
[----:B------:R-:W-:-:S05]  /*0b70*/  @P0 IADD3 R26, PT, PT, R26, 0x2, -R3 ;  /* 0x000000021a1a0810 */ /* 0x000fca0007ffe803 */
[----:B---3--:R-:W-:-:S05]  /*0b80*/  @!P1 IMAD R3, R9, -0x2, R26 ;  /* 0xfffffffe09039824 */ /* 0x008fca00078e021a */
[----:B------:R-:W-:-:S07]  /*0b90*/  @!P1 IADD3 R26, PT, PT, R3, 0x1, RZ ;  /* 0x00000001031a9810 */ /* 0x000fce0007ffe0ff */
.L_x_9:
[----:B------:R-:W-:-:S13]  /*0ba0*/  ISETP.GE.AND P0, PT, R26, 0x1, PT ;  /* 0x000000011a00780c */ /* 0x000fda0003f06270 */
[----:B------:R-:W0:Y:S02]  /*0bb0*/  @P0 LDC.64 R4, c[0x0][0x380] ;  /* 0x0000e000ff040b82 */ /* 0x000e240000000a00 */
[----:B0-----:R-:W-:-:S05]  /*0bc0*/  @P0 IMAD.WIDE R4, R0, 0x4, R4 ;  /* 0x0000000400040825 */ /* 0x001fca00078e0204 */
[----:B------:R0:W-:Y:S01]  /*0bd0*/  @P0 STG.E desc[UR6][R4.64], RZ ;  /* 0x000000ff04000986 */ /* 0x0001e2000c101906 */
[----:B------:R-:W-:Y:S05]  /*0be0*/  @P0 EXIT ;  /* 0x000000000000094d */ /* 0x000fea0003800000 */
[----:B------:R-:W-:-:S13]  /*0bf0*/  ISETP.GT.AND P0, PT, R26, -0x1, PT ;  /* 0xffffffff1a00780c */ /* 0x000fda0003f04270 */
[----:B0-----:R-:W0:Y:S02]  /*0c00*/  @!P0 LDC.64 R4, c[0x0][0x380] ;  /* 0x0000e000ff048b82 */ /* 0x001e240000000a00 */
[----:B0-----:R-:W-:-:S05]  /*0c10*/  @!P0 IMAD.WIDE R4, R0, 0x4, R4 ;  /* 0x0000000400048825 */ /* 0x001fca00078e0204 */
[----:B------:R0:W-:Y:S01]  /*0c20*/  @!P0 STG.E desc[UR6][R4.64], R7 ;  /* 0x0000000704008986 */ /* 0x0001e2000c101906 */
[----:B------:R-:W-:Y:S05]  /*0c30*/  @!P0 EXIT ;  /* 0x000000000000894d */ /* 0x000fea0003800000 */
[----:B0-----:R-:W0:Y:S02]  /*0c40*/  LDC.64 R4, c[0x0][0x380] ;  /* 0x0000e000ff047b82 */ /* 0x001e240000000a00 */
[----:B0-----:R-:W-:-:S05]  /*0c50*/  IMAD.WIDE R4, R0, 0x4, R4 ;  /* 0x0000000400047825 */ /* 0x001fca00078e0204 */
[----:B------:R-:W-:Y:S01]  /*0c60*/  STG.E desc[UR6][R4.64], R2 ;  /* 0x0000000204007986 */ /* 0x000fe2000c101906 */
[----:B------:R-:W-:Y:S05]  /*0c70*/  EXIT ;  /* 0x000000000000794d */ /* 0x000fea0003800000 */
.L_x_13:
        /* <DEDUP_REMOVED lines=16> */
.L_x_53:


//--------------------- .text._Z11CheckPassGBPiS_iiii --------------------------
	.section	.text._Z11CheckPassGBPiS_iiii,"ax",@progbits
	.align	128
        .global         _Z11CheckPassGBPiS_iiii
        .type           _Z11CheckPassGBPiS_iiii,@function
        .size           _Z11CheckPassGBPiS_iiii,(.L_x_54 - _Z11CheckPassGBPiS_iiii)
        .other          _Z11CheckPassGBPiS_iiii,@"STO_CUDA_ENTRY STV_DEFAULT"
_Z11CheckPassGBPiS_iiii:
.text._Z11CheckPassGBPiS_iiii:
[----:B------:R-:W0:Y:S01]  /*0000*/  LDC R1, c[0x0][0x37c] ;  /* 0x0000df00ff017b82 */ /* 0x000e220000000800 */
[----:B------:R-:W1:Y:S01]  /*0010*/  S2R R22, SR_TID.X ;  /* 0x0000000000167919 */ /* 0x000e620000002100 */
[----:B------:R-:W2:Y:S06]  /*0020*/  LDCU UR7, c[0x0][0x2fc] ;  /* 0x00005f80ff0777ac */ /* 0x000eac0008000800 */
[----:B------:R-:W1:Y:S01]  /*0030*/  S2UR UR8, SR_CTAID.X ;  /* 0x00000000000879c3 */ /* 0x000e620000002500 */
[----:B0-----:R-:W-:Y:S01]  /*0040*/  VIADD R1, R1, 0xfffffff8 ;  /* 0xfffffff801017836 */ /* 0x001fe20000000000 */
[----:B------:R-:W0:Y:S01]  /*0050*/  LDCU UR4, c[0x0][0x39c] ;  /* 0x00007380ff0477ac */ /* 0x000e220008000800 */
[----:B------:R-:W0:Y:S05]  /*0060*/  LDCU UR5, c[0x0][0x394] ;  /* 0x00007280ff0577ac */ /* 0x000e2a0008000800 */
[----:B------:R-:W1:Y:S01]  /*0070*/  LDC R7, c[0x0][0x360] ;  /* 0x0000d800ff077b82 */ /* 0x000e620000000800 */
[----:B------:R-:W3:Y:S01]  /*0080*/  LDCU UR6, c[0x0][0x2f8] ;  /* 0x00005f00ff0677ac */ /* 0x000ee20008000800 */
[----:B0-----:R-:W-:Y:S01]  /*0090*/  UIMAD UR4, UR4, UR5, URZ ;  /* 0x00000005040472a4 */ /* 0x001fe2000f8e02ff */
[----:B---3--:R-:W-:Y:S01]  /*00a0*/  IADD3 R17, P1, PT, R1, UR6, RZ ;  /* 0x0000000601117c10 */ /* 0x008fe2000ff3e0ff */
[----:B-1----:R-:W-:-:S04]  /*00b0*/  IMAD R19, R7, UR8, R22 ;  /* 0x0000000807137c24 */ /* 0x002fc8000f8e0216 */
[----:B--2---:R-:W-:Y:S01]  /*00c0*/  IMAD.X R16, RZ, RZ, UR7, P1 ;  /* 0x00000007ff107e24 */ /* 0x004fe200088e06ff */
[----:B------:R-:W-:-:S13]  /*00d0*/  ISETP.GE.AND P0, PT, R19, UR4, PT ;  /* 0x0000000413007c0c */ /* 0x000fda000bf06270 */
[----:B------:R-:W-:Y:S05]  /*00e0*/  @P0 EXIT ;  /* 0x000000000000094d */ /* 0x000fea0003800000 */
[----:B------:R-:W0:Y:S01]  /*00f0*/  LDC.64 R2, c[0x0][0x388] ;  /* 0x0000e200ff027b82 */ /* 0x000e220000000a00 */
[----:B------:R-:W1:Y:S01]  /*0100*/  LDCU.64 UR36, c[0x0][0x358] ;  /* 0x00006b00ff2477ac */ /* 0x000e620008000a00 */
[----:B------:R-:W2:Y:S01]  /*0110*/  LDCU UR6, c[0x0][0x398] ;  /* 0x00007300ff0677ac */ /* 0x000ea20008000800 */
[----:B0-----:R-:W-:-:S06]  /*0120*/  IMAD.WIDE R2, R19, 0x4, R2 ;  /* 0x0000000413027825 */ /* 0x001fcc00078e0202 */
[----:B-1----:R-:W3:Y:S01]  /*0130*/  LDG.E R3, desc[UR36][R2.64] ;  /* 0x0000002402037981 */ /* 0x002ee2000c1e1900 */
[----:B--2---:R-:W0:Y:S01]  /*0140*/  I2F.U32.RP R0, UR6 ;  /* 0x0000000600007d06 */ /* 0x004e220008209000 */
[----:B------:R-:W1:Y:S01]  /*0150*/  S2UR UR38, SR_CgaCtaId ;  /* 0x00000000002679c3 */ /* 0x000e620000008800 */
[----:B------:R-:W-:Y:S01]  /*0160*/  UMOV UR4, 0x400 ;  /* 0x0000040000047882 */ /* 0x000fe20000000000 */
[----:B------:R-:W-:-:S05]  /*0170*/  ISETP.NE.U32.AND P2, PT, RZ, UR6, PT ;  /* 0x00000006ff007c0c */ /* 0x000fca000bf45070 */
[----:B0-----:R-:W0:Y:S01]  /*0180*/  MUFU.RCP R0, R0 ;  /* 0x0000000000007308 */ /* 0x001e220000001000 */
[----:B-1----:R-:W-:Y:S02]  /*0190*/  ULEA UR5, UR38, UR4, 0x18 ;  /* 0x0000000426057291 */ /* 0x002fe4000f8ec0ff */
[----:B------:R-:W-:-:S04]  /*01a0*/  UIADD3 UR4, UPT, UPT, UR4, 0x200, URZ ;  /* 0x0000020004047890 */ /* 0x000fc8000fffe0ff */
[----:B------:R-:W-:Y:S01]  /*01b0*/  LEA R18, R22, UR5, 0x2 ;  /* 0x0000000516127c11 */ /* 0x000fe2000f8e10ff */
[----:B0-----:R-:W-:Y:S01]  /*01c0*/  VIADD R4, R0, 0xffffffe ;  /* 0x0ffffffe00047836 */ /* 0x001fe20000000000 */
[----:B------:R-:W-:Y:S01]  /*01d0*/  ULEA UR38, UR38, UR4, 0x18 ;  /* 0x0000000426267291 */ /* 0x000fe2000f8ec0ff */
[----:B------:R-:W-:Y:S02]  /*01e0*/  IMAD.MOV.U32 R0, RZ, RZ, R7 ;  /* 0x000000ffff007224 */ /* 0x000fe400078e0007 */
[----:B------:R0:W1:Y:S03]  /*01f0*/  F2I.FTZ.U32.TRUNC.NTZ R5, R4 ;  /* 0x0000000400057305 */ /* 0x000066000021f000 */
[----:B------:R-:W-:Y:S01]  /*0200*/  LEA R25, R22, UR38, 0x2 ;  /* 0x0000002616197c11 */ /* 0x000fe2000f8e10ff */
[----:B0-----:R-:W-:Y:S02]  /*0210*/  HFMA2 R4, -RZ, RZ, 0, 0 ;  /* 0x00000000ff047431 */ /* 0x001fe400000001ff */
[----:B-1----:R-:W-:-:S04]  /*0220*/  IMAD.MOV R9, RZ, RZ, -R5 ;  /* 0x000000ffff097224 */ /* 0x002fc800078e0a05 */
[----:B------:R-:W-:-:S04]  /*0230*/  IMAD R9, R9, UR6, RZ ;  /* 0x0000000609097c24 */ /* 0x000fc8000f8e02ff */
[----:B------:R-:W-:-:S06]  /*0240*/  IMAD.HI.U32 R5, R5, R9, R4 ;  /* 0x0000000905057227 */ /* 0x000fcc00078e0004 */
[----:B------:R-:W-:-:S04]  /*0250*/  IMAD.HI.U32 R23, R5, R0, RZ ;  /* 0x0000000005177227 */ /* 0x000fc800078e00ff */
[----:B------:R-:W-:-:S04]  /*0260*/  IMAD.MOV R5, RZ, RZ, -R23 ;  /* 0x000000ffff057224 */ /* 0x000fc800078e0a17 */
[----:B------:R-:W-:-:S05]  /*0270*/  IMAD R4, R5, UR6, R0 ;  /* 0x0000000605047c24 */ /* 0x000fca000f8e0200 */
[----:B------:R-:W-:-:S13]  /*0280*/  ISETP.GE.U32.AND P0, PT, R4, UR6, PT ;  /* 0x0000000604007c0c */ /* 0x000fda000bf06070 */
[----:B------:R-:W-:Y:S01]  /*0290*/  @P0 VIADD R4, R4, -UR6 ;  /* 0x8000000604040c36 */ /* 0x000fe20008000000 */
[----:B------:R-:W-:-:S04]  /*02a0*/  @P0 IADD3 R23, PT, PT, R23, 0x1, RZ ;  /* 0x0000000117170810 */ /* 0x000fc80007ffe0ff */
[----:B------:R-:W-:-:S13]  /*02b0*/  ISETP.GE.U32.AND P1, PT, R4, UR6, PT ;  /* 0x0000000604007c0c */ /* 0x000fda000bf26070 */
[----:B------:R-:W-:Y:S01]  /*02c0*/  @P1 VIADD R23, R23, 0x1 ;  /* 0x0000000117171836 */ /* 0x000fe20000000000 */
[----:B------:R-:W-:-:S04]  /*02d0*/  @!P2 LOP3.LUT R23, RZ, UR6, RZ, 0x33, !PT ;  /* 0x00000006ff17ac12 */ /* 0x000fc8000f8e33ff */
[----:B------:R-:W-:Y:S01]  /*02e0*/  ISETP.GT.U32.AND P0, PT, R0, R23, PT ;  /* 0x000000170000720c */ /* 0x000fe20003f04070 */
[----:B---3--:R-:W-:Y:S01]  /*02f0*/  STS [R18], R3 ;  /* 0x0000000312007388 */ /* 0x008fe20000000800 */
[----:B------:R-:W-:Y:S06]  /*0300*/  BAR.SYNC.DEFER_BLOCKING 0x0 ;  /* 0x0000000000007b1d */ /* 0x000fec0000010000 */
[----:B------:R-:W0:Y:S04]  /*0310*/  LDS R2, [R18] ;  /* 0x0000000012027984 */ /* 0x000e280000000800 */
[----:B0-----:R0:W-:Y:S01]  /*0320*/  STS [R25], R2 ;  /* 0x0000000219007388 */ /* 0x0011e20000000800 */
[----:B------:R-:W-:Y:S06]  /*0330*/  BAR.SYNC.DEFER_BLOCKING 0x0 ;  /* 0x0000000000007b1d */ /* 0x000fec0000010000 */
[----:B------:R-:W-:Y:S05]  /*0340*/  @!P0 BRA `(.L_x_14) ;  /* 0x0000000000788947 */ /* 0x000fea0003800000 */
[----:B------:R-:W-:Y:S01]  /*0350*/  BSSY.RECONVERGENT B7, `(.L_x_14) ;  /* 0x000001d000077945 */ /* 0x000fe20003800200 */
[----:B------:R-:W-:-:S07]  /*0360*/  IMAD R24, R22, 0x4, R25 ;  /* 0x0000000416187824 */ /* 0x000fce00078e0219 */
.L_x_18:
[----:B------:R-:W-:-:S04]  /*0370*/  SHF.R.U32.HI R26, RZ, 0x1, R0 ;  /* 0x00000001ff1a7819 */ /* 0x000fc80000011600 */
[----:B------:R-:W-:-:S13]  /*0380*/  ISETP.GE.U32.AND P0, PT, R22, R26, PT ;  /* 0x0000001a1600720c */ /* 0x000fda0003f06070 */
[----:B------:R-:W-:Y:S05]  /*0390*/  @P0 BRA `(.L_x_15) ;  /* 0x0000000000540947 */ /* 0x000fea0003800000 */
[----:B------:R-:W-:Y:S01]  /*03a0*/  ISETP.NE.AND P0, PT, R19, 0x2ae, PT ;  /* 0x000002ae1300780c */ /* 0x000fe20003f05270 */
[----:B------:R-:W-:-:S12]  /*03b0*/  BSSY.RECONVERGENT B6, `(.L_x_16) ;  /* 0x000000c000067945 */ /* 0x000fd80003800200 */
[----:B------:R-:W-:Y:S05]  /*03c0*/  @P0 BRA `(.L_x_17) ;  /* 0x0000000000280947 */ /* 0x000fea0003800000 */
[----:B0-----:R-:W-:Y:S01]  /*03d0*/  MOV R2, 0x8 ;  /* 0x0000000800027802 */ /* 0x001fe20000000f00 */
[----:B------:R0:W-:Y:S01]  /*03e0*/  STL [R1], R0 ;  /* 0x0000000001007387 */ /* 0x0001e20000100800 */
[----:B------:R-:W1:Y:S01]  /*03f0*/  LDCU.64 UR4, c[0x4][URZ] ;  /* 0x01000000ff0477ac */ /* 0x000e620008000a00 */
[----:B------:R-:W-:Y:S02]  /*0400*/  IMAD.MOV.U32 R6, RZ, RZ, R17 ;  /* 0x000000ffff067224 */ /* 0x000fe400078e0011 */
[----:B------:R-:W-:Y:S01]  /*0410*/  IMAD.MOV.U32 R7, RZ, RZ, R16 ;  /* 0x000000ffff077224 */ /* 0x000fe200078e0010 */
[----:B------:R-:W2:Y:S01]  /*0420*/  LDC.64 R2, c[0x4][R2] ;  /* 0x0100000002027b82 */ /* 0x000ea20000000a00 */
[----:B-1----:R-:W-:Y:S01]  /*0430*/  IMAD.U32 R4, RZ, RZ, UR4 ;  /* 0x00000004ff047e24 */ /* 0x002fe2000f8e00ff */
[----:B0-----:R-:W-:-:S07]  /*0440*/  MOV R5, UR5 ;  /* 0x0000000500057c02 */ /* 0x001fce0008000f00 */
[----:B------:R-:W-:-:S07]  /*0450*/  LEPC R20, `(.L_x_17) ;  /* 0x000000001014794e */ /* 0x000fce0000000000 */
[----:B--2---:R-:W-:Y:S05]  /*0460*/  CALL.ABS.NOINC R2 ;  /* 0x0000000002007343 */ /* 0x004fea0003c00000 */
.L_x_17:
[----:B------:R-:W-:Y:S05]  /*0470*/  BSYNC.RECONVERGENT B6 ;  /* 0x0000000000067941 */ /* 0x000fea0003800200 */
.L_x_16:
[----:B------:R-:W-:Y:S01]  /*0480*/  LDS R0, [R24] ;  /* 0x0000000018007984 */ /* 0x000fe20000000800 */
[----:B------:R-:W-:Y:S05]  /*0490*/  WARPSYNC.ALL ;  /* 0x0000000000007948 */ /* 0x000fea0003800000 */
[----:B------:R-:W1:Y:S02]  /*04a0*/  LDS R3, [R24+0x4] ;  /* 0x0000040018037984 */ /* 0x000e640000000800 */
[----:B-1----:R-:W-:Y:S01]  /*04b0*/  LOP3.LUT R0, R3, R0, RZ, 0x3c, !PT ;  /* 0x0000000003007212 */ /* 0x002fe200078e3cff */
[----:B------:R-:W-:Y:S06]  /*04c0*/  BAR.SYNC.DEFER_BLOCKING 0x0 ;  /* 0x0000000000007b1d */ /* 0x000fec0000010000 */
[----:B------:R1:W-:Y:S02]  /*04d0*/  STS [R25], R0 ;  /* 0x0000000019007388 */ /* 0x0003e40000000800 */
[----:B------:R-:W-:Y:S06]  /*04e0*/  BAR.SYNC.DEFER_BLOCKING 0x0 ;  /* 0x0000000000007b1d */ /* 0x000fec0000010000 */
.L_x_15:
[----:B------:R-:W-:Y:S01]  /*04f0*/  ISETP.GT.U32.AND P0, PT, R26, R23, PT ;  /* 0x000000171a00720c */ /* 0x000fe20003f04070 */
[----:B-1----:R-:W-:-:S12]  /*0500*/  IMAD.MOV.U32 R0, RZ, RZ, R26 ;  /* 0x000000ffff007224 */ /* 0x002fd800078e001a */
[----:B------:R-:W-:Y:S05]  /*0510*/  @P0 BRA `(.L_x_18) ;  /* 0xfffffffc00940947 */ /* 0x000fea000383ffff */
[----:B------:R-:W-:Y:S05]  /*0520*/  BSYNC.RECONVERGENT B7 ;  /* 0x0000000000077941 */ /* 0x000fea0003800200 */
.L_x_14:
[----:B------:R-:W1:Y:S01]  /*0530*/  LDC R9, c[0x0][0x398] ;  /* 0x0000e600ff097b82 */ /* 0x000e620000000800 */
[----:B------:R-:W-:Y:S05]  /*0540*/  WARPSYNC.ALL ;  /* 0x0000000000007948 */ /* 0x000fea0003800000 */
[----:B-1----:R-:W-:-:S04]  /*0550*/  IABS R5, R9 ;  /* 0x0000000900057213 */ /* 0x002fc80000000000 */
[----:B------:R-:W1:Y:S08]  /*0560*/  I2F.RP R0, R5 ;  /* 0x0000000500007306 */ /* 0x000e700000209400 */
[----:B-1----:R-:W0:Y:S02]  /*0570*/  MUFU.RCP R0, R0 ;  /* 0x0000000000007308 */ /* 0x002e240000001000 */
[----:B0-----:R-:W-:-:S06]  /*0580*/  IADD3 R2, PT, PT, R0, 0xffffffe, RZ ;  /* 0x0ffffffe00027810 */ /* 0x001fcc0007ffe0ff */
[----:B------:R0:W1:Y:S02]  /*0590*/  F2I.FTZ.U32.TRUNC.NTZ R3, R2 ;  /* 0x0000000200037305 */ /* 0x000064000021f000 */
[----:B0-----:R-:W-:Y:S02]  /*05a0*/  IMAD.MOV.U32 R2, RZ, RZ, RZ ;  /* 0x000000ffff027224 */ /* 0x001fe400078e00ff */
[----:B-1----:R-:W-:-:S04]  /*05b0*/  IMAD.MOV R4, RZ, RZ, -R3 ;  /* 0x000000ffff047224 */ /* 0x002fc800078e0a03 */
[----:B------:R-:W-:Y:S01]  /*05c0*/  IMAD R7, R4, R5, RZ ;  /* 0x0000000504077224 */ /* 0x000fe200078e02ff */
[----:B------:R-:W-:Y:S02]  /*05d0*/  IABS R4, R22 ;  /* 0x0000001600047213 */ /* 0x000fe40000000000 */
[----:B------:R-:W-:Y:S01]  /*05e0*/  LOP3.LUT R22, R22, R9, RZ, 0x3c, !PT ;  /* 0x0000000916167212 */ /* 0x000fe200078e3cff */
[----:B------:R-:W-:Y:S01]  /*05f0*/  IMAD.HI.U32 R3, R3, R7, R2 ;  /* 0x0000000703037227 */ /* 0x000fe200078e0002 */
[----:B------:R-:W-:Y:S02]  /*0600*/  BAR.SYNC.DEFER_BLOCKING 0x0 ;  /* 0x0000000000007b1d */ /* 0x000fe40000010000 */
[----:B------:R-:W-:-:S03]  /*0610*/  ISETP.GE.AND P1, PT, R22, RZ, PT ;  /* 0x000000ff1600720c */ /* 0x000fc60003f26270 */
[----:B------:R-:W-:-:S05]  /*0620*/  IMAD.HI.U32 R3, R3, R4, RZ ;  /* 0x0000000403037227 */ /* 0x000fca00078e00ff */
[----:B------:R-:W-:-:S05]  /*0630*/  IADD3 R0, PT, PT, -R3, RZ, RZ ;  /* 0x000000ff03007210 */ /* 0x000fca0007ffe1ff */
[----:B------:R-:W-:-:S05]  /*0640*/  IMAD R0, R5, R0, R4 ;  /* 0x0000000005007224 */ /* 0x000fca00078e0204 */
[----:B------:R-:W-:-:S13]  /*0650*/  ISETP.GT.U32.AND P2, PT, R5, R0, PT ;  /* 0x000000000500720c */ /* 0x000fda0003f44070 */
[----:B------:R-:W-:Y:S02]  /*0660*/  @!P2 IMAD.IADD R0, R0, 0x1, -R5 ;  /* 0x000000010000a824 */ /* 0x000fe400078e0a05 */
[----:B------:R-:W-:Y:S01]  /*0670*/  @!P2 VIADD R3, R3, 0x1 ;  /* 0x000000010303a836 */ /* 0x000fe20000000000 */
[----:B------:R-:W-:Y:S02]  /*0680*/  ISETP.NE.AND P2, PT, R9, RZ, PT ;  /* 0x000000ff0900720c */ /* 0x000fe40003f45270 */
[----:B------:R-:W-:Y:S02]  /*0690*/  ISETP.GE.U32.AND P0, PT, R0, R5, PT ;  /* 0x000000050000720c */ /* 0x000fe40003f06070 */
[----:B------:R-:W-:Y:S11]  /*06a0*/  LDS R5, [R18] ;  /* 0x0000000012057984 */ /* 0x000ff60000000800 */
[----:B------:R-:W-:-:S05]  /*06b0*/  @P0 IADD3 R3, PT, PT, R3, 0x1, RZ ;  /* 0x0000000103030810 */ /* 0x000fca0007ffe0ff */
[----:B------:R-:W-:Y:S01]  /*06c0*/  @!P1 IMAD.MOV R3, RZ, RZ, -R3 ;  /* 0x000000ffff039224 */ /* 0x000fe200078e0a03 */
[----:B------:R-:W-:-:S04]  /*06d0*/  @!P2 LOP3.LUT R3, RZ, R9, RZ, 0x33, !PT ;  /* 0x00000009ff03a212 */ /* 0x000fc800078e33ff */
[----:B------:R-:W-:Y:S02]  /*06e0*/  LEA R0, R3, UR38, 0x2 ;  /* 0x0000002603007c11 */ /* 0x000fe4000f8e10ff */
[----:B------:R-:W0:Y:S04]  /*06f0*/  LDC.64 R2, c[0x0][0x380] ;  /* 0x0000e000ff027b82 */ /* 0x000e280000000a00 */
[----:B------:R-:W1:Y:S01]  /*0700*/  LDS R0, [R0] ;  /* 0x0000000000007984 */ /* 0x000e620000000800 */
[----:B0-----:R-:W-:Y:S01]  /*0710*/  IMAD.WIDE R2, R19, 0x4, R2 ;  /* 0x0000000413027825 */ /* 0x001fe200078e0202 */
[----:B-1----:R-:W-:-:S05]  /*0720*/  LOP3.LUT R5, R5, R0, RZ, 0x3c, !PT ;  /* 0x0000000005057212 */ /* 0x002fca00078e3cff */
[----:B------:R-:W-:Y:S01]  /*0730*/  STG.E desc[UR36][R2.64], R5 ;  /* 0x0000000502007986 */ /* 0x000fe2000c101924 */
[----:B------:R-:W-:Y:S05]  /*0740*/  EXIT ;  /* 0x000000000000794d */ /* 0x000fea0003800000 */
.L_x_19:
        /* <DEDUP_REMOVED lines=11> */
.L_x_54:


//--------------------- .text._Z10DataPassGBPiS_S_S_iiiii --------------------------
	.section	.text._Z10DataPassGBPiS_S_S_iiiii,"ax",@progbits
	.align	128
        .global         _Z10DataPassGBPiS_S_S_iiiii
        .type           _Z10DataPassGBPiS_S_S_iiiii,@function
        .size           _Z10DataPassGBPiS_S_S_iiiii,(.L_x_55 - _Z10DataPassGBPiS_S_S_iiiii)
        .other          _Z10DataPassGBPiS_S_S_iiiii,@"STO_CUDA_ENTRY STV_DEFAULT"
_Z10DataPassGBPiS_S_S_iiiii:
.text._Z10DataPassGBPiS_S_S_iiiii:
[----:B------:R-:W-:Y:S08]  /*0000*/  LDC R1, c[0x0][0x37c] ;  /* 0x0000df00ff017b82 */ /* 0x000ff00000000800 */
[----:B------:R-:W0:Y:S01]  /*0010*/  LDC R0, c[0x0][0x3a8] ;  /* 0x0000ea00ff007b82 */ /* 0x000e220000000800 */
[----:B------:R-:W1:Y:S07]  /*0020*/  S2R R11, SR_TID.X ;  /* 0x00000000000b7919 */ /* 0x000e6e0000002100 */
[----:B------:R-:W2:Y:S08]  /*0030*/  LDC R2, c[0x0][0x3a4] ;  /* 0x0000e900ff027b82 */ /* 0x000eb00000000800 */
[----:B------:R-:W1:Y:S01]  /*0040*/  S2UR UR4, SR_CTAID.X ;  /* 0x00000000000479c3 */ /* 0x000e620000002500 */
[----:B0-----:R-:W-:-:S07]  /*0050*/  IABS R6, R0 ;  /* 0x0000000000067213 */ /* 0x001fce0000000000 */
[----:B------:R-:W1:Y:S01]  /*0060*/  LDC R12, c[0x0][0x360] ;  /* 0x0000d800ff0c7b82 */ /* 0x000e620000000800 */
[----:B------:R-:W0:Y:S01]  /*0070*/  I2F.RP R7, R6 ;  /* 0x0000000600077306 */ /* 0x000e220000209400 */
[----:B--2---:R-:W-:-:S06]  /*0080*/  IABS R3, R2 ;  /* 0x0000000200037213 */ /* 0x004fcc0000000000 */
[----:B------:R-:W2:Y:S01]  /*0090*/  LDC R14, c[0x0][0x3a0] ;  /* 0x0000e800ff0e7b82 */ /* 0x000ea20000000800 */
[----:B------:R-:W3:Y:S08]  /*00a0*/  I2F.RP R10, R3 ;  /* 0x00000003000a7306 */ /* 0x000ef00000209400 */
[----:B0-----:R-:W0:Y:S08]  /*00b0*/  MUFU.RCP R7, R7 ;  /* 0x0000000700077308 */ /* 0x001e300000001000 */
[----:B---3--:R-:W3:Y:S01]  /*00c0*/  MUFU.RCP R10, R10 ;  /* 0x0000000a000a7308 */ /* 0x008ee20000001000 */
[----:B0-----:R-:W-:Y:S01]  /*00d0*/  IADD3 R8, PT, PT, R7, 0xffffffe, RZ ;  /* 0x0ffffffe07087810 */ /* 0x001fe20007ffe0ff */
[----:B-1----:R-:W-:Y:S01]  /*00e0*/  IMAD R7, R12, UR4, R11 ;  /* 0x000000040c077c24 */ /* 0x002fe2000f8e020b */
[----:B------:R-:W0:Y:S05]  /*00f0*/  LDCU UR4, c[0x0][0x3b0] ;  /* 0x00007600ff0477ac */ /* 0x000e2a0008000800 */
[----:B------:R1:W4:Y:S01]  /*0100*/  F2I.FTZ.U32.TRUNC.NTZ R9, R8 ;  /* 0x0000000800097305 */ /* 0x000322000021f000 */
[----:B------:R-:W-:-:S02]  /*0110*/  IABS R12, R7 ;  /* 0x00000007000c7213 */ /* 0x000fc40000000000 */
[----:B---3--:R-:W-:-:S05]  /*0120*/  IADD3 R4, PT, PT, R10, 0xffffffe, RZ ;  /* 0x0ffffffe0a047810 */ /* 0x008fca0007ffe0ff */
[----:B------:R3:W5:Y:S01]  /*0130*/  F2I.FTZ.U32.TRUNC.NTZ R5, R4 ;  /* 0x0000000400057305 */ /* 0x000762000021f000 */
[----:B-1----:R-:W-:Y:S02]  /*0140*/  MOV R8, RZ ;  /* 0x000000ff00087202 */ /* 0x002fe40000000f00 */
[----:B----4-:R-:W-:Y:S01]  /*0150*/  IADD3 R10, PT, PT, RZ, -R9, RZ ;  /* 0x80000009ff0a7210 */ /* 0x010fe20007ffe0ff */
[----:B---3--:R-:W-:-:S03]  /*0160*/  HFMA2 R4, -RZ, RZ, 0, 0 ;  /* 0x00000000ff047431 */ /* 0x008fc600000001ff */
[----:B------:R-:W-:Y:S01]  /*0170*/  MOV R11, R10 ;  /* 0x0000000a000b7202 */ /* 0x000fe20000000f00 */
[----:B--2---:R-:W-:Y:S01]  /*0180*/  IMAD R10, R7, R14, RZ ;  /* 0x0000000e070a7224 */ /* 0x004fe200078e02ff */
[----:B-----5:R-:W-:-:S03]  /*0190*/  IADD3 R16, PT, PT, RZ, -R5, RZ ;  /* 0x80000005ff107210 */ /* 0x020fc60007ffe0ff */
[----:B------:R-:W-:Y:S02]  /*01a0*/  IMAD R11, R11, R6, RZ ;  /* 0x000000060b0b7224 */ /* 0x000fe400078e02ff */
[----:B------:R-:W-:Y:S02]  /*01b0*/  IMAD R13, R16, R3, RZ ;  /* 0x00000003100d7224 */ /* 0x000fe400078e02ff */
[----:B------:R-:W-:-:S04]  /*01c0*/  IMAD.HI.U32 R8, R9, R11, R8 ;  /* 0x0000000b09087227 */ /* 0x000fc800078e0008 */
[----:B------:R-:W-:Y:S01]  /*01d0*/  IMAD.HI.U32 R4, R5, R13, R4 ;  /* 0x0000000d05047227 */ /* 0x000fe200078e0004 */
[----:B------:R-:W-:-:S03]  /*01e0*/  IABS R5, R10 ;  /* 0x0000000a00057213 */ /* 0x000fc60000000000 */
[----:B------:R-:W-:Y:S02]  /*01f0*/  IMAD.MOV.U32 R9, RZ, RZ, R12 ;  /* 0x000000ffff097224 */ /* 0x000fe400078e000c */
[----:B------:R-:W-:-:S04]  /*0200*/  IMAD.HI.U32 R8, R8, R5, RZ ;  /* 0x0000000508087227 */ /* 0x000fc800078e00ff */
[----:B------:R-:W-:Y:S01]  /*0210*/  IMAD.HI.U32 R15, R4, R9, RZ ;  /* 0x00000009040f7227 */ /* 0x000fe200078e00ff */
[----:B------:R-:W-:-:S04]  /*0220*/  IADD3 R8, PT, PT, -R8, RZ, RZ ;  /* 0x000000ff08087210 */ /* 0x000fc80007ffe1ff */
[----:B------:R-:W-:Y:S01]  /*0230*/  IADD3 R4, PT, PT, -R15, RZ, RZ ;  /* 0x000000ff0f047210 */ /* 0x000fe20007ffe1ff */
[----:B------:R-:W-:Y:S02]  /*0240*/  IMAD R16, R6, R8, R5 ;  /* 0x0000000806107224 */ /* 0x000fe400078e0205 */
[----:B0-----:R-:W-:Y:S02]  /*0250*/  IMAD R8, R2, UR4, RZ ;  /* 0x0000000402087c24 */ /* 0x001fe4000f8e02ff */
[----:B------:R-:W-:Y:S01]  /*0260*/  IMAD R4, R3, R4, R9 ;  /* 0x0000000403047224 */ /* 0x000fe200078e0209 */
[----:B------:R-:W-:Y:S02]  /*0270*/  ISETP.GT.U32.AND P0, PT, R6, R16, PT ;  /* 0x000000100600720c */ /* 0x000fe40003f04070 */
[----:B------:R-:W-:Y:S02]  /*0280*/  ISETP.GE.AND P1, PT, R7, R8, PT ;  /* 0x000000080700720c */ /* 0x000fe40003f26270 */
[----:B------:R-:W-:-:S09]  /*0290*/  ISETP.GT.U32.AND P4, PT, R3, R4, PT ;  /* 0x000000040300720c */ /* 0x000fd20003f84070 */
[----:B------:R-:W-:-:S04]  /*02a0*/  @!P0 IADD3 R16, PT, PT, R16, -R6, RZ ;  /* 0x8000000610108210 */ /* 0x000fc80007ffe0ff */
[----:B------:R-:W-:Y:S01]  /*02b0*/  @!P4 IADD3 R4, PT, PT, R4, -R3, RZ ;  /* 0x800000030404c210 */ /* 0x000fe20007ffe0ff */
[----:B------:R-:W-:Y:S06]  /*02c0*/  @P1 EXIT ;  /* 0x000000000000194d */ /* 0x000fec0003800000 */
[----:B------:R-:W0:Y:S01]  /*02d0*/  LDCU UR4, c[0x0][0x3ac] ;  /* 0x00007580ff0477ac */ /* 0x000e220008000800 */
[----:B------:R-:W-:Y:S02]  /*02e0*/  ISETP.GE.U32.AND P0, PT, R4, R3, PT ;  /* 0x000000030400720c */ /* 0x000fe40003f06070 */
[----:B------:R-:W-:Y:S01]  /*02f0*/  ISETP.GT.U32.AND P3, PT, R6, R16, PT ;  /* 0x000000100600720c */ /* 0x000fe20003f64070 */
[----:B------:R-:W1:Y:S01]  /*0300*/  LDCU.64 UR6, c[0x0][0x358] ;  /* 0x00006b00ff0677ac */ /* 0x000e620008000a00 */
[----:B------:R-:W-:Y:S02]  /*0310*/  LOP3.LUT R3, R7, R2, RZ, 0x3c, !PT ;  /* 0x0000000207037212 */ /* 0x000fe400078e3cff */
[----:B------:R-:W-:Y:S02]  /*0320*/  ISETP.GE.AND P1, PT, R10, RZ, PT ;  /* 0x000000ff0a00720c */ /* 0x000fe40003f26270 */
[----:B------:R-:W-:Y:S02]  /*0330*/  ISETP.GE.AND P2, PT, R3, RZ, PT ;  /* 0x000000ff0300720c */ /* 0x000fe40003f46270 */
[----:B------:R-:W-:-:S02]  /*0340*/  @!P4 IADD3 R15, PT, PT, R15, 0x1, RZ ;  /* 0x000000010f0fc810 */ /* 0x000fc40007ffe0ff */
[----:B------:R-:W-:Y:S02]  /*0350*/  ISETP.NE.AND P5, PT, R2, RZ, PT ;  /* 0x000000ff0200720c */ /* 0x000fe40003fa5270 */
[----:B------:R-:W-:Y:S01]  /*0360*/  ISETP.NE.AND P4, PT, R0, RZ, PT ;  /* 0x000000ff0000720c */ /* 0x000fe20003f85270 */
[----:B------:R-:W-:Y:S01]  /*0370*/  @!P3 IMAD.IADD R16, R16, 0x1, -R6 ;  /* 0x000000011010b824 */ /* 0x000fe200078e0a06 */
[----:B------:R-:W-:Y:S01]  /*0380*/  @P0 IADD3 R15, PT, PT, R15, 0x1, RZ ;  /* 0x000000010f0f0810 */ /* 0x000fe20007ffe0ff */
[----:B0-----:R-:W-:-:S03]  /*0390*/  UISETP.NE.AND UP0, UPT, UR4, URZ, UPT ;  /* 0x000000ff0400728c */ /* 0x001fc6000bf05270 */
[----:B------:R-:W-:Y:S02]  /*03a0*/  @!P1 IADD3 R16, PT, PT, -R16, RZ, RZ ;  /* 0x000000ff10109210 */ /* 0x000fe40007ffe1ff */
[----:B------:R-:W-:-:S03]  /*03b0*/  @!P2 IADD3 R15, PT, PT, -R15, RZ, RZ ;  /* 0x000000ff0f0fa210 */ /* 0x000fc60007ffe1ff */
[----:B------:R-:W-:Y:S02]  /*03c0*/  @!P5 LOP3.LUT R15, RZ, R2, RZ, 0x33, !PT ;  /* 0x00000002ff0fd212 */ /* 0x000fe400078e33ff */
[----:B------:R-:W-:Y:S01]  /*03d0*/  @!P4 LOP3.LUT R16, RZ, R0, RZ, 0x33, !PT ;  /* 0x00000000ff10c212 */ /* 0x000fe200078e33ff */
[----:B-1----:R-:W-:Y:S06]  /*03e0*/  BRA.U UP0, `(.L_x_20) ;  /* 0x0000000900ec7547 */ /* 0x002fec000b800000 */
[----:B------:R-:W-:-:S13]  /*03f0*/  ISETP.GE.AND P0, PT, R14, 0x1, PT ;  /* 0x000000010e00780c */ /* 0x000fda0003f06270 */
[----:B------:R-:W-:Y:S05]  /*0400*/  @!P0 EXIT ;  /* 0x000000000000894d */ /* 0x000fea0003800000 */
[----:B------:R-:W0:Y:S01]  /*0410*/  LDC.64 R2, c[0x0][0x390] ;  /* 0x0000e400ff027b82 */ /* 0x000e220000000a00 */
[C---:B------:R-:W-:Y:S01]  /*0420*/  ISETP.GE.U32.AND P0, PT, R14.reuse, 0x10, PT ;  /* 0x000000100e00780c */ /* 0x040fe20003f06070 */
[----:B------:R-:W-:Y:S01]  /*0430*/  HFMA2 R5, -RZ, RZ, 0, 0 ;  /* 0x00000000ff057431 */ /* 0x000fe200000001ff */
[----:B------:R-:W-:-:S04]  /*0440*/  LOP3.LUT R11, R14, 0xf, RZ, 0xc0, !PT ;  /* 0x0000000f0e0b7812 */ /* 0x000fc800078ec0ff */
[----:B------:R-:W-:Y:S01]  /*0450*/  ISETP.NE.AND P1, PT, R11, RZ, PT ;  /* 0x000000ff0b00720c */ /* 0x000fe20003f25270 */
[----:B0-----:R-:W-:-:S06]  /*0460*/  IMAD.WIDE R2, R7, 0x4, R2 ;  /* 0x0000000407027825 */ /* 0x001fcc00078e0202 */
[----:B------:R-:W-:Y:S06]  /*0470*/  @!P0 BRA `(.L_x_21) ;  /* 0x00000004005c8947 */ /* 0x000fec0003800000 */
[----:B------:R0:W5:Y:S01]  /*0480*/  LDG.E R17, desc[UR6][R2.64] ;  /* 0x0000000602117981 */ /* 0x000162000c1e1900 */
[----:B------:R-:W1:Y:S01]  /*0490*/  LDCU.64 UR4, c[0x0][0x398] ;  /* 0x00007300ff0477ac */ /* 0x000e620008000a00 */
[----:B------:R-:W-:Y:S02]  /*04a0*/  LOP3.LUT R5, R14, 0x7ffffff0, RZ, 0xc0, !PT ;  /* 0x7ffffff00e057812 */ /* 0x000fe400078ec0ff */
[----:B------:R-:W-:Y:S02]  /*04b0*/  MOV R4, R16 ;  /* 0x0000001000047202 */ /* 0x000fe40000000f00 */
[----:B------:R-:W-:Y:S01]  /*04c0*/  IADD3 R10, PT, PT, -R5, RZ, RZ ;  /* 0x000000ff050a7210 */ /* 0x000fe20007ffe1ff */
[----:B-1----:R-:W-:-:S04]  /*04d0*/  UIADD3 UR4, UP0, UPT, UR4, 0x20, URZ ;  /* 0x0000002004047890 */ /* 0x002fc8000ff1e0ff */
[----:B0-----:R-:W-:-:S12]  /*04e0*/  UIADD3.X UR5, UPT, UPT, URZ, UR5, URZ, UP0, !UPT ;  /* 0x00000005ff057290 */ /* 0x001fd800087fe4ff */
.L_x_22:
[----:B------:R-:W-:Y:S01]  /*04f0*/  MOV R8, UR4 ;  /* 0x0000000400087c02 */ /* 0x000fe20008000f00 */
[----:B------:R-:W-:Y:S01]  /*0500*/  IMAD.U32 R9, RZ, RZ, UR5 ;  /* 0x00000005ff097e24 */ /* 0x000fe2000f8e00ff */
[----:B-1----:R-:W0:Y:S03]  /*0510*/  LDC.64 R6, c[0x0][0x380] ;  /* 0x0000e000ff067b82 */ /* 0x002e260000000a00 */
[----:B------:R-:W-:-:S05]  /*0520*/  IMAD.WIDE R8, R4, 0x4, R8 ;  /* 0x0000000404087825 */ /* 0x000fca00078e0208 */
[----:B------:R-:W2:Y:S02]  /*0530*/  LDG.E R12, desc[UR6][R8.64+-0x20] ;  /* 0xffffe006080c7981 */ /* 0x000ea4000c1e1900 */
[----:B--2---:R-:W-:-:S04]  /*0540*/  IMAD R13, R15, R0, R12 ;  /* 0x000000000f0d7224 */ /* 0x004fc800078e020c */
[----:B0-----:R-:W-:-:S05]  /*0550*/  IMAD.WIDE R12, R13, 0x4, R6 ;  /* 0x000000040d0c7825 */ /* 0x001fca00078e0206 */
[----:B-----5:R0:W-:Y:S04]  /*0560*/  STG.E desc[UR6][R12.64], R17 ;  /* 0x000000110c007986 */ /* 0x0201e8000c101906 */
[----:B------:R-:W2:Y:S04]  /*0570*/  LDG.E R18, desc[UR6][R8.64+-0x1c] ;  /* 0xffffe40608127981 */ /* 0x000ea8000c1e1900 */
[----:B------:R-:W3:Y:S01]  /*0580*/  LDG.E R23, desc[UR6][R2.64] ;  /* 0x0000000602177981 */ /* 0x000ee2000c1e1900 */
[----:B--2---:R-:W-:-:S04]  /*0590*/  IMAD R19, R15, R0, R18 ;  /* 0x000000000f137224 */ /* 0x004fc800078e0212 */
[----:B------:R-:W-:-:S05]  /*05a0*/  IMAD.WIDE R18, R19, 0x4, R6 ;  /* 0x0000000413127825 */ /* 0x000fca00078e0206 */
[----:B---3--:R1:W-:Y:S04]  /*05b0*/  STG.E desc[UR6][R18.64], R23 ;  /* 0x0000001712007986 */ /* 0x0083e8000c101906 */
[----:B------:R-:W2:Y:S02]  /*05c0*/  LDG.E R20, desc[UR6][R8.64+-0x18] ;  /* 0xffffe80608147981 */ /* 0x000ea4000c1e1900 */
[----:B--2---:R-:W-:-:S04]  /*05d0*/  IMAD R21, R15, R0, R20 ;  /* 0x000000000f157224 */ /* 0x004fc800078e0214 */
[----:B------:R-:W-:-:S05]  /*05e0*/  IMAD.WIDE R20, R21, 0x4, R6 ;  /* 0x0000000415147825 */ /* 0x000fca00078e0206 */
[----:B------:R2:W-:Y:S04]  /*05f0*/  STG.E desc[UR6][R20.64], R23 ;  /* 0x0000001714007986 */ /* 0x0005e8000c101906 */
[----:B------:R-:W3:Y:S04]  /*0600*/  LDG.E R22, desc[UR6][R8.64+-0x14] ;  /* 0xffffec0608167981 */ /* 0x000ee8000c1e1900 */
[----:B0-----:R-:W4:Y:S01]  /*0610*/  LDG.E R17, desc[UR6][R2.64] ;  /* 0x0000000602117981 */ /* 0x001f22000c1e1900 */
[----:B---3--:R-:W-:-:S04]  /*0620*/  IMAD R13, R15, R0, R22 ;  /* 0x000000000f0d7224 */ /* 0x008fc800078e0216 */
[----:B------:R-:W-:-:S05]  /*0630*/  IMAD.WIDE R12, R13, 0x4, R6 ;  /* 0x000000040d0c7825 */ /* 0x000fca00078e0206 */
[----:B----4-:R0:W-:Y:S04]  /*0640*/  STG.E desc[UR6][R12.64], R17 ;  /* 0x000000110c007986 */ /* 0x0101e8000c101906 */
[----:B------:R-:W1:Y:S02]  /*0650*/  LDG.E R22, desc[UR6][R8.64+-0x10] ;  /* 0xfffff00608167981 */ /* 0x000e64000c1e1900 */
[----:B-1----:R-:W-:-:S04]  /*0660*/  IMAD R19, R15, R0, R22 ;  /* 0x000000000f137224 */ /* 0x002fc800078e0216 */
[----:B------:R-:W-:-:S05]  /*0670*/  IMAD.WIDE R18, R19, 0x4, R6 ;  /* 0x0000000413127825 */ /* 0x000fca00078e0206 */
[----:B------:R1:W-:Y:S04]  /*0680*/  STG.E desc[UR6][R18.64], R17 ;  /* 0x0000001112007986 */ /* 0x0003e8000c101906 */
[----:B------:R-:W3:Y:S04]  /*0690*/  LDG.E R22, desc[UR6][R8.64+-0xc] ;  /* 0xfffff40608167981 */ /* 0x000ee8000c1e1900 */
[----:B--2---:R-:W2:Y:S01]  /*06a0*/  LDG.E R23, desc[UR6][R2.64] ;  /* 0x0000000602177981 */ /* 0x004ea2000c1e1900 */
[----:B---3--:R-:W-:-:S04]  /*06b0*/  IMAD R21, R15, R0, R22 ;  /* 0x000000000f157224 */ /* 0x008fc800078e0216 */
[----:B------:R-:W-:-:S05]  /*06c0*/  IMAD.WIDE R20, R21, 0x4, R6 ;  /* 0x0000000415147825 */ /* 0x000fca00078e0206 */
[----:B--2---:R2:W-:Y:S04]  /*06d0*/  STG.E desc[UR6][R20.64], R23 ;  /* 0x0000001714007986 */ /* 0x0045e8000c101906 */
[----:B------:R-:W0:Y:S02]  /*06e0*/  LDG.E R22, desc[UR6][R8.64+-0x8] ;  /* 0xfffff80608167981 */ /* 0x000e24000c1e1900 */
[----:B0-----:R-:W-:-:S04]  /*06f0*/  IMAD R13, R15, R0, R22 ;  /* 0x000000000f0d7224 */ /* 0x001fc800078e0216 */
[----:B------:R-:W-:-:S05]  /*0700*/  IMAD.WIDE R12, R13, 0x4, R6 ;  /* 0x000000040d0c7825 */ /* 0x000fca00078e0206 */
[----:B------:R0:W-:Y:S04]  /*0710*/  STG.E desc[UR6][R12.64], R23 ;  /* 0x000000170c007986 */ /* 0x0001e8000c101906 */
[----:B------:R-:W3:Y:S04]  /*0720*/  LDG.E R22, desc[UR6][R8.64+-0x4] ;  /* 0xfffffc0608167981 */ /* 0x000ee8000c1e1900 */
[----:B-1----:R-:W4:Y:S01]  /*0730*/  LDG.E R17, desc[UR6][R2.64] ;  /* 0x0000000602117981 */ /* 0x002f22000c1e1900 */
[----:B---3--:R-:W-:-:S04]  /*0740*/  IMAD R19, R15, R0, R22 ;  /* 0x000000000f137224 */ /* 0x008fc800078e0216 */
[----:B------:R-:W-:-:S05]  /*0750*/  IMAD.WIDE R18, R19, 0x4, R6 ;  /* 0x0000000413127825 */ /* 0x000fca00078e0206 */
[----:B----4-:R1:W-:Y:S04]  /*0760*/  STG.E desc[UR6][R18.64], R17 ;  /* 0x0000001112007986 */ /* 0x0103e8000c101906 */
        /* <DEDUP_REMOVED lines=31> */
[----:B------:R-:W2:Y:S04]  /*0960*/  LDG.E R22, desc[UR6][R8.64+0x1c] ;  /* 0x00001c0608167981 */ /* 0x000ea8000c1e1900 */
[----:B0-----:R-:W3:Y:S01]  /*0970*/  LDG.E R17, desc[UR6][R2.64] ;  /* 0x0000000602117981 */ /* 0x001ee2000c1e1900 */
[----:B------:R-:W-:Y:S02]  /*0980*/  IADD3 R10, PT, PT, R10, 0x10, RZ ;  /* 0x000000100a0a7810 */ /* 0x000fe40007ffe0ff */
[----:B------:R-:W-:-:S02]  /*0990*/  IADD3 R4, PT, PT, R4, 0x10, RZ ;  /* 0x0000001004047810 */ /* 0x000fc40007ffe0ff */
[----:B------:R-:W-:Y:S01]  /*09a0*/  ISETP.NE.AND P0, PT, R10, RZ, PT ;  /* 0x000000ff0a00720c */ /* 0x000fe20003f05270 */
[----:B--2---:R-:W-:-:S04]  /*09b0*/  IMAD R13, R15, R0, R22 ;  /* 0x000000000f0d7224 */ /* 0x004fc800078e0216 */
[----:B------:R-:W-:-:S05]  /*09c0*/  IMAD.WIDE R6, R13, 0x4, R6 ;  /* 0x000000040d067825 */ /* 0x000fca00078e0206 */
[----:B---3--:R1:W-:Y:S03]  /*09d0*/  STG.E desc[UR6][R6.64], R17 ;  /* 0x0000001106007986 */ /* 0x0083e6000c101906 */
[----:B------:R-:W-:Y:S05]  /*09e0*/  @P0 BRA `(.L_x_22) ;  /* 0xfffffff800c00947 */ /* 0x000fea000383ffff */
.L_x_21:
[----:B------:R-:W-:Y:S05]  /*09f0*/  @!P1 EXIT ;  /* 0x000000000000994d */ /* 0x000fea0003800000 */
[----:B------:R-:W-:Y:S02]  /*0a00*/  ISETP.GE.U32.AND P0, PT, R11, 0x8, PT ;  /* 0x000000080b00780c */ /* 0x000fe40003f06070 */
[----:B------:R-:W-:-:S04]  /*0a10*/  LOP3.LUT R4, R14, 0x7, RZ, 0xc0, !PT ;  /* 0x000000070e047812 */ /* 0x000fc800078ec0ff */
[----:B------:R-:W-:-:S07]  /*0a20*/  ISETP.NE.AND P1, PT, R4, RZ, PT ;  /* 0x000000ff0400720c */ /* 0x000fce0003f25270 */
[----:B------:R-:W-:Y:S06]  /*0a30*/  @!P0 BRA `(.L_x_23) ;  /* 0x0000000000a48947 */ /* 0x000fec0003800000 */
[----:B------:R-:W0:Y:S01]  /*0a40*/  LDC.64 R8, c[0x0][0x398] ;  /* 0x0000e600ff087b82 */ /* 0x000e220000000a00 */
[----:B-1----:R-:W-:Y:S01]  /*0a50*/  IADD3 R7, PT, PT, R16, R5, RZ ;  /* 0x0000000510077210 */ /* 0x002fe20007ffe0ff */
[----:B------:R-:W2:Y:S04]  /*0a60*/  LDG.E R17, desc[UR6][R2.64] ;  /* 0x0000000602117981 */ /* 0x000ea8000c1e1900 */
[----:B0-----:R-:W-:Y:S02]  /*0a70*/  IMAD.WIDE R8, R7, 0x4, R8 ;  /* 0x0000000407087825 */ /* 0x001fe400078e0208 */
[----:B------:R-:W0:Y:S03]  /*0a80*/  LDC.64 R6, c[0x0][0x380] ;  /* 0x0000e000ff067b82 */ /* 0x000e260000000a00 */
[----:B------:R-:W3:Y:S02]  /*0a90*/  LDG.E R10, desc[UR6][R8.64] ;  /* 0x00000006080a7981 */ /* 0x000ee4000c1e1900 */
[----:B---3--:R-:W-:-:S04]  /*0aa0*/  IMAD R11, R15, R0, R10 ;  /* 0x000000000f0b7224 */ /* 0x008fc800078e020a */
[----:B0-----:R-:W-:-:S05]  /*0ab0*/  IMAD.WIDE R10, R11, 0x4, R6 ;  /* 0x000000040b0a7825 */ /* 0x001fca00078e0206 */
[----:B--2---:R0:W-:Y:S04]  /*0ac0*/  STG.E desc[UR6][R10.64], R17 ;  /* 0x000000110a007986 */ /* 0x0041e8000c101906 */
[----:B------:R-:W2:Y:S02]  /*0ad0*/  LDG.E R12, desc[UR6][R8.64+0x4] ;  /* 0x00000406080c7981 */ /* 0x000ea4000c1e1900 */
[----:B--2---:R-:W-:-:S04]  /*0ae0*/  IMAD R13, R15, R0, R12 ;  /* 0x000000000f0d7224 */ /* 0x004fc800078e020c */
[----:B------:R-:W-:-:S05]  /*0af0*/  IMAD.WIDE R12, R13, 0x4, R6 ;  /* 0x000000040d0c7825 */ /* 0x000fca00078e0206 */
[----:B------:R1:W-:Y:S04]  /*0b00*/  STG.E desc[UR6][R12.64], R17 ;  /* 0x000000110c007986 */ /* 0x0003e8000c101906 */
[----:B------:R-:W2:Y:S04]  /*0b10*/  LDG.E R18, desc[UR6][R8.64+0x8] ;  /* 0x0000080608127981 */ /* 0x000ea8000c1e1900 */
[----:B------:R-:W3:Y:S01]  /*0b20*/  LDG.E R21, desc[UR6][R2.64] ;  /* 0x0000000602157981 */ /* 0x000ee2000c1e1900 */
[----:B--2---:R-:W-:-:S04]  /*0b30*/  IMAD R19, R15, R0, R18 ;  /* 0x000000000f137224 */ /* 0x004fc800078e0212 */
[----:B------:R-:W-:-:S05]  /*0b40*/  IMAD.WIDE R18, R19, 0x4, R6 ;  /* 0x0000000413127825 */ /* 0x000fca00078e0206 */
[----:B---3--:R2:W-:Y:S04]  /*0b50*/  STG.E desc[UR6][R18.64], R21 ;  /* 0x0000001512007986 */ /* 0x0085e8000c101906 */
        /* <DEDUP_REMOVED lines=18> */
[----:B------:R-:W1:Y:S01]  /*0c80*/  LDG.E R20, desc[UR6][R8.64+0x1c] ;  /* 0x00001c0608147981 */ /* 0x000e62000c1e1900 */
[----:B------:R-:W-:Y:S01]  /*0c90*/  IADD3 R5, PT, PT, R5, 0x8, RZ ;  /* 0x0000000805057810 */ /* 0x000fe20007ffe0ff */
[----:B-1----:R-:W-:-:S04]  /*0ca0*/  IMAD R13, R15, R0, R20 ;  /* 0x000000000f0d7224 */ /* 0x002fc800078e0214 */
[----:B------:R-:W-:-:S05]  /*0cb0*/  IMAD.WIDE R6, R13, 0x4, R6 ;  /* 0x000000040d067825 */ /* 0x000fca00078e0206 */
[----:B------:R2:W-:Y:S02]  /*0cc0*/  STG.E desc[UR6][R6.64], R21 ;  /* 0x0000001506007986 */ /* 0x0005e4000c101906 */
.L_x_23:
[----:B------:R-:W-:Y:S05]  /*0cd0*/  @!P1 EXIT ;  /* 0x000000000000994d */ /* 0x000fea0003800000 */
[----:B------:R-:W-:Y:S02]  /*0ce0*/  ISETP.GE.U32.AND P0, PT, R4, 0x4, PT ;  /* 0x000000040400780c */ /* 0x000fe40003f06070 */
[----:B------:R-:W-:-:S04]  /*0cf0*/  LOP3.LUT R14, R14, 0x3, RZ, 0xc0, !PT ;  /* 0x000000030e0e7812 */ /* 0x000fc800078ec0ff */
[----:B------:R-:W-:-:S07]  /*0d00*/  ISETP.NE.AND P1, PT, R14, RZ, PT ;  /* 0x000000ff0e00720c */ /* 0x000fce0003f25270 */
[----:B------:R-:W-:Y:S06]  /*0d10*/  @!P0 BRA `(.L_x_24) ;  /* 0x00000000005c8947 */ /* 0x000fec0003800000 */
[----:B-12---:R-:W0:Y:S01]  /*0d20*/  LDC.64 R6, c[0x0][0x398] ;  /* 0x0000e600ff067b82 */ /* 0x006e220000000a00 */
[----:B------:R-:W-:Y:S01]  /*0d30*/  IADD3 R9, PT, PT, R16, R5, RZ ;  /* 0x0000000510097210 */ /* 0x000fe20007ffe0ff */
        /* <DEDUP_REMOVED lines=12> */
[----:B------:R-:W4:Y:S01]  /*0e00*/  LDG.E R21, desc[UR6][R2.64] ;  /* 0x0000000602157981 */ /* 0x000f22000c1e1900 */
[----:B--2---:R-:W-:-:S04]  /*0e10*/  IMAD R19, R15, R0, R4 ;  /* 0x000000000f137224 */ /* 0x004fc800078e0204 */
[----:B------:R-:W-:-:S05]  /*0e20*/  IMAD.WIDE R18, R19, 0x4, R8 ;  /* 0x0000000413127825 */ /* 0x000fca00078e0208 */
[----:B----4-:R3:W-:Y:S04]  /*0e30*/  STG.E desc[UR6][R18.64], R21 ;  /* 0x0000001512007986 */ /* 0x0107e8000c101906 */
[----:B------:R-:W0:Y:S01]  /*0e40*/  LDG.E R4, desc[UR6][R6.64+0xc] ;  /* 0x00000c0606047981 */ /* 0x000e22000c1e1900 */
[----:B------:R-:W-:Y:S01]  /*0e50*/  IADD3 R5, PT, PT, R5, 0x4, RZ ;  /* 0x0000000405057810 */ /* 0x000fe20007ffe0ff */
[----:B0-----:R-:W-:-:S04]  /*0e60*/  IMAD R11, R15, R0, R4 ;  /* 0x000000000f0b7224 */ /* 0x001fc800078e0204 */
[----:B------:R-:W-:-:S05]  /*0e70*/  IMAD.WIDE R8, R11, 0x4, R8 ;  /* 0x000000040b087825 */ /* 0x000fca00078e0208 */
[----:B------:R3:W-:Y:S02]  /*0e80*/  STG.E desc[UR6][R8.64], R21 ;  /* 0x0000001508007986 */ /* 0x0007e4000c101906 */
.L_x_24:
[----:B------:R-:W-:Y:S05]  /*0e90*/  @!P1 EXIT ;  /* 0x000000000000994d */ /* 0x000fea0003800000 */
[----:B--2---:R0:W5:Y:S01]  /*0ea0*/  LDG.E R11, desc[UR6][R2.64] ;  /* 0x00000006020b7981 */ /* 0x004162000c1e1900 */
[----:B---3--:R-:W2:Y:S01]  /*0eb0*/  LDC.64 R8, c[0x0][0x380] ;  /* 0x0000e000ff087b82 */ /* 0x008ea20000000a00 */
[----:B------:R-:W-:Y:S01]  /*0ec0*/  IMAD.IADD R13, R16, 0x1, R5 ;  /* 0x00000001100d7824 */ /* 0x000fe200078e0205 */
[----:B------:R-:W-:Y:S01]  /*0ed0*/  IADD3 R14, PT, PT, -R14, RZ, RZ ;  /* 0x000000ff0e0e7210 */ /* 0x000fe20007ffe1ff */
[----:B------:R-:W3:Y:S05]  /*0ee0*/  LDCU UR4, c[0x0][0x3a8] ;  /* 0x00007500ff0477ac */ /* 0x000eea0008000800 */
[----:B-1----:R-:W1:Y:S02]  /*0ef0*/  LDC.64 R6, c[0x0][0x398] ;  /* 0x0000e600ff067b82 */ /* 0x002e640000000a00 */
.L_x_25:
[----:B01----:R-:W-:-:S06]  /*0f00*/  IMAD.WIDE R2, R13, 0x4, R6 ;  /* 0x000000040d027825 */ /* 0x003fcc00078e0206 */
[----:B------:R-:W3:Y:S01]  /*0f10*/  LDG.E R2, desc[UR6][R2.64] ;  /* 0x0000000602027981 */ /* 0x000ee2000c1e1900 */
[----:B------:R-:W-:-:S04]  /*0f20*/  IADD3 R14, PT, PT, R14, 0x1, RZ ;  /* 0x000000010e0e7810 */ /* 0x000fc80007ffe0ff */
[----:B------:R-:W-:Y:S01]  /*0f30*/  ISETP.NE.AND P0, PT, R14, RZ, PT ;  /* 0x000000ff0e00720c */ /* 0x000fe20003f05270 */
[----:B---3--:R-:W-:-:S04]  /*0f40*/  IMAD R5, R15, UR4, R2 ;  /* 0x000000040f057c24 */ /* 0x008fc8000f8e0202 */
[----:B--2---:R-:W-:-:S05]  /*0f50*/  IMAD.WIDE R4, R5, 0x4, R8 ;  /* 0x0000000405047825 */ /* 0x004fca00078e0208 */
[----:B-----5:R0:W-:Y:S03]  /*0f60*/  STG.E desc[UR6][R4.64], R11 ;  /* 0x0000000b04007986 */ /* 0x0201e6000c101906 */
[----:B------:R-:W-:Y:S05]  /*0f70*/  @!P0 EXIT ;  /* 0x000000000000894d */ /* 0x000fea0003800000 */
[----:B------:R-:W-:Y:S01]  /*0f80*/  IADD3 R13, PT, PT, R13, 0x1, RZ ;  /* 0x000000010d0d7810 */ /* 0x000fe20007ffe0ff */
[----:B------:R-:W-:Y:S06]  /*0f90*/  BRA `(.L_x_25) ;  /* 0xfffffffc00d87947 */ /* 0x000fec000383ffff */
.L_x_20:
[----:B------:R-:W0:Y:S02]  /*0fa0*/  LDC.64 R2, c[0x0][0x390] ;  /* 0x0000e400ff027b82 */ /* 0x000e240000000a00 */
[----:B0-----:R-:W-:-:S05]  /*0fb0*/  IMAD.WIDE R2, R7, 0x4, R2 ;  /* 0x0000000407027825 */ /* 0x001fca00078e0202 */
[----:B------:R-:W2:Y:S01]  /*0fc0*/  LDG.E R20, desc[UR6][R2.64] ;  /* 0x0000000602147981 */ /* 0x000ea2000c1e1900 */
[----:B------:R-:W-:Y:S02]  /*0fd0*/  ISETP.GE.AND P0, PT, R14, 0x1, PT ;  /* 0x000000010e00780c */ /* 0x000fe40003f06270 */
[----:B------:R-:W-:-:S05]  /*0fe0*/  MOV R5, 0x1 ;  /* 0x0000000100057802 */ /* 0x000fca0000000f00 */
[----:B--2---:R-:W-:-:S06]  /*0ff0*/  IMAD R20, R20, -0x2, R5 ;  /* 0xfffffffe14147824 */ /* 0x004fcc00078e0205 */
[----:B------:R-:W-:Y:S05]  /*1000*/  @!P0 BRA `(.L_x_26) ;  /* 0x0000000400d48947 */ /* 0x000fea0003800000 */
[C---:B------:R-:W-:Y:S01]  /*1010*/  ISETP.GE.U32.AND P1, PT, R14.reuse, 0x8, PT ;  /* 0x000000080e00780c */ /* 0x040fe20003f26070 */
[----:B------:R-:W-:Y:S01]  /*1020*/  HFMA2 R19, -RZ, RZ, 0, 0 ;  /* 0x00000000ff137431 */ /* 0x000fe200000001ff */
[----:B------:R-:W-:-:S04]  /*1030*/  LOP3.LUT R21, R14, 0x7, RZ, 0xc0, !PT ;  /* 0x000000070e157812 */ /* 0x000fc800078ec0ff */
[----:B------:R-:W-:-:S07]  /*1040*/  ISETP.NE.AND P2, PT, R21, RZ, PT ;  /* 0x000000ff1500720c */ /* 0x000fce0003f45270 */
[----:B------:R-:W-:Y:S06]  /*1050*/  @!P1 BRA `(.L_x_27) ;  /* 0x0000000000d09947 */ /* 0x000fec0003800000 */
[----:B------:R-:W0:Y:S01]  /*1060*/  LDCU.64 UR4, c[0x0][0x398] ;  /* 0x00007300ff0477ac */ /* 0x000e220008000a00 */
[----:B------:R-:W-:Y:S02]  /*1070*/  LOP3.LUT R19, R14, 0x7ffffff8, RZ, 0xc0, !PT ;  /* 0x7ffffff80e137812 */ /* 0x000fe400078ec0ff */
[----:B------:R-:W-:-:S03]  /*1080*/  MOV R18, R16 ;  /* 0x0000001000127202 */ /* 0x000fc60000000f00 */
[----:B------:R-:W-:Y:S01]  /*1090*/  IMAD.MOV R17, RZ, RZ, -R19 ;  /* 0x000000ffff117224 */ /* 0x000fe200078e0a13 */
[----:B0-----:R-:W-:-:S04]  /*10a0*/  UIADD3 UR4, UP0, UPT, UR4, 0x10, URZ ;  /* 0x0000001004047890 */ /* 0x001fc8000ff1e0ff */
[----:B------:R-:W-:-:S12]  /*10b0*/  UIADD3.X UR5, UPT, UPT, URZ, UR5, URZ, UP0, !UPT ;  /* 0x00000005ff057290 */ /* 0x000fd800087fe4ff */
.L_x_28:
[----:B------:R-:W-:Y:S01]  /*10c0*/  MOV R24, UR4 ;  /* 0x0000000400187c02 */ /* 0x000fe20008000f00 */
[----:B------:R-:W0:Y:S01]  /*10d0*/  LDC.64 R4, c[0x0][0x388] ;  /* 0x0000e200ff047b82 */ /* 0x000e220000000a00 */
[----:B------:R-:W-:-:S03]  /*10e0*/  MOV R25, UR5 ;  /* 0x0000000500197c02 */ /* 0x000fc60008000f00 */
        /* <DEDUP_REMOVED lines=13> */
[----:B-----5:R-:W-:Y:S01]  /*11c0*/  IMAD R29, R15, R0, R6 ;  /* 0x000000000f1d7224 */ /* 0x020fe200078e0206 */
[----:B------:R0:W2:Y:S01]  /*11d0*/  LDG.E R26, desc[UR6][R12.64] ;  /* 0x000000060c1a7981 */ /* 0x0000a2000c1e1900 */
[----:B------:R-:W-:-:S04]  /*11e0*/  IMAD.WIDE R22, R23, 0x4, R4 ;  /* 0x0000000417167825 */ /* 0x000fc800078e0204 */
[----:B------:R-:W-:Y:S02]  /*11f0*/  IMAD.WIDE R6, R27, 0x4, R4 ;  /* 0x000000041b067825 */ /* 0x000fe400078e0204 */
[----:B------:R-:W2:Y:S02]  /*1200*/  LDG.E R23, desc[UR6][R22.64] ;  /* 0x0000000616177981 */ /* 0x000ea4000c1e1900 */
[-C--:B------:R-:W-:Y:S02]  /*1210*/  IMAD R11, R15, R0.reuse, R11 ;  /* 0x000000000f0b7224 */ /* 0x080fe400078e020b */
[----:B-1----:R-:W-:Y:S01]  /*1220*/  IMAD.WIDE R24, R29, 0x4, R4 ;  /* 0x000000041d187825 */ /* 0x002fe200078e0204 */
[----:B------:R-:W2:Y:S03]  /*1230*/  LDG.E R6, desc[UR6][R6.64] ;  /* 0x0000000606067981 */ /* 0x000ea6000c1e1900 */
[----:B------:R-:W-:-:S02]  /*1240*/  IMAD R29, R15, R0, R8 ;  /* 0x000000000f1d7224 */ /* 0x000fc400078e0208 */
[----:B------:R-:W-:Y:S01]  /*1250*/  IMAD R28, R15, R0, R9 ;  /* 0x000000000f1c7224 */ /* 0x000fe200078e0209 */
[----:B------:R-:W3:Y:S01]  /*1260*/  LDG.E R24, desc[UR6][R24.64] ;  /* 0x0000000618187981 */ /* 0x000ee2000c1e1900 */
[----:B------:R-:W-:-:S04]  /*1270*/  IMAD.WIDE R8, R11, 0x4, R4 ;  /* 0x000000040b087825 */ /* 0x000fc800078e0204 */
[----:B------:R-:W-:Y:S02]  /*1280*/  IMAD R27, R15, R0, R10 ;  /* 0x000000000f1b7224 */ /* 0x000fe400078e020a */
[--C-:B------:R-:W-:Y:S01]  /*1290*/  IMAD.WIDE R10, R29, 0x4, R4.reuse ;  /* 0x000000041d0a7825 */ /* 0x100fe200078e0204 */
[----:B------:R-:W3:Y:S03]  /*12a0*/  LDG.E R8, desc[UR6][R8.64] ;  /* 0x0000000608087981 */ /* 0x000ee6000c1e1900 */
[--C-:B0-----:R-:W-:Y:S02]  /*12b0*/  IMAD.WIDE R12, R28, 0x4, R4.reuse ;  /* 0x000000041c0c7825 */ /* 0x101fe400078e0204 */
[----:B------:R-:W4:Y:S02]  /*12c0*/  LDG.E R10, desc[UR6][R10.64] ;  /* 0x000000060a0a7981 */ /* 0x000f24000c1e1900 */
[----:B------:R-:W-:-:S02]  /*12d0*/  IMAD.WIDE R4, R27, 0x4, R4 ;  /* 0x000000041b047825 */ /* 0x000fc400078e0204 */
[----:B------:R-:W4:Y:S04]  /*12e0*/  LDG.E R12, desc[UR6][R12.64] ;  /* 0x000000060c0c7981 */ /* 0x000f28000c1e1900 */
[----:B------:R-:W5:Y:S01]  /*12f0*/  LDG.E R4, desc[UR6][R4.64] ;  /* 0x0000000604047981 */ /* 0x000f62000c1e1900 */
[----:B------:R-:W-:-:S04]  /*1300*/  IADD3 R17, PT, PT, R17, 0x8, RZ ;  /* 0x0000000811117810 */ /* 0x000fc80007ffe0ff */
[----:B------:R-:W-:Y:S02]  /*1310*/  ISETP.NE.AND P1, PT, R17, RZ, PT ;  /* 0x000000ff1100720c */ /* 0x000fe40003f25270 */
[----:B------:R-:W-:Y:S02]  /*1320*/  IADD3 R18, PT, PT, R18, 0x8, RZ ;  /* 0x0000000812127810 */ /* 0x000fe40007ffe0ff */
[----:B--2---:R-:W-:-:S04]  /*1330*/  IADD3 R23, PT, PT, R6, R26, R23 ;  /* 0x0000001a06177210 */ /* 0x004fc80007ffe017 */
[----:B---3--:R-:W-:-:S04]  /*1340*/  IADD3 R23, PT, PT, R8, R23, R24 ;  /* 0x0000001708177210 */ /* 0x008fc80007ffe018 */
[----:B----4-:R-:W-:-:S04]  /*1350*/  IADD3 R23, PT, PT, R12, R23, R10 ;  /* 0x000000170c177210 */ /* 0x010fc80007ffe00a */
[----:B-----5:R-:W-:-:S04]  /*1360*/  IADD3 R7, PT, PT, R4, R23, RZ ;  /* 0x0000001704077210 */ /* 0x020fc80007ffe0ff */
[----:B------:R-:W-:-:S04]  /*1370*/  SHF.L.U32 R7, R7, 0x1, RZ ;  /* 0x0000000107077819 */ /* 0x000fc800000006ff */
[----:B------:R-:W-:Y:S01]  /*1380*/  IADD3 R20, PT, PT, R20, 0x8, -R7 ;  /* 0x0000000814147810 */ /* 0x000fe20007ffe807 */
[----:B------:R-:W-:Y:S06]  /*1390*/  @P1 BRA `(.L_x_28) ;  /* 0xfffffffc00481947 */ /* 0x000fec000383ffff */
.L_x_27:
        /* <DEDUP_REMOVED lines=25> */
[----:B------:R-:W-:Y:S02]  /*1530*/  IADD3 R19, PT, PT, R19, 0x4, RZ ;  /* 0x0000000413137810 */ /* 0x000fe40007ffe0ff */
[----:B--2---:R-:W-:-:S04]  /*1540*/  IADD3 R13, PT, PT, R8, R10, R7 ;  /* 0x0000000a080d7210 */ /* 0x004fc80007ffe007 */
[----:B---3--:R-:W-:-:S04]  /*1550*/  IADD3 R13, PT, PT, R4, R13, RZ ;  /* 0x0000000d040d7210 */ /* 0x008fc80007ffe0ff */
[----:B------:R-:W-:-:S04]  /*1560*/  SHF.L.U32 R13, R13, 0x1, RZ ;  /* 0x000000010d0d7819 */ /* 0x000fc800000006ff */
[----:B------:R-:W-:-:S07]  /*1570*/  IADD3 R20, PT, PT, R20, 0x4, -R13 ;  /* 0x0000000414147810 */ /* 0x000fce0007ffe80d */
.L_x_29:
        /* <DEDUP_REMOVED lines=8> */
[----:B------:R-:W-:-:S07]  /*1600*/  @!P2 IADD3 R19, PT, PT, R16, R19, RZ ;  /* 0x000000131013a210 */ /* 0x000fce0007ffe0ff */
[----:B------:R-:W2:Y:S01]  /*1610*/  @P1 LDC.64 R10, c[0x0][0x388] ;  /* 0x0000e200ff0a1b82 */ /* 0x000ea20000000a00 */
[----:B0-----:R-:W-:-:S07]  /*1620*/  @P1 IMAD.WIDE R8, R9, 0x4, R4 ;  /* 0x0000000409081825 */ /* 0x001fce00078e0204 */
[----:B------:R-:W0:Y:S01]  /*1630*/  @!P2 LDC.64 R4, c[0x0][0x388] ;  /* 0x0000e200ff04ab82 */ /* 0x000e220000000a00 */
[----:B------:R-:W3:Y:S04]  /*1640*/  @P1 LDG.E R12, desc[UR6][R8.64] ;  /* 0x00000006080c1981 */ /* 0x000ee8000c1e1900 */
[----:B------:R-:W4:Y:S01]  /*1650*/  @P1 LDG.E R17, desc[UR6][R8.64+0x4] ;  /* 0x0000040608111981 */ /* 0x000f22000c1e1900 */
[----:B-1----:R-:W-:-:S06]  /*1660*/  @!P2 IMAD.WIDE R6, R19, 0x4, R6 ;  /* 0x000000041306a825 */ /* 0x002fcc00078e0206 */
[----:B------:R-:W5:Y:S01]  /*1670*/  @!P2 LDG.E R6, desc[UR6][R6.64] ;  /* 0x000000060606a981 */ /* 0x000f62000c1e1900 */
[CC--:B---3--:R-:W-:Y:S02]  /*1680*/  @P1 IMAD R13, R15.reuse, R0.reuse, R12 ;  /* 0x000000000f0d1224 */ /* 0x0c8fe400078e020c */
        /* <DEDUP_REMOVED lines=8> */
[----:B--2---:R-:W-:-:S05]  /*1710*/  @P1 IADD3 R7, PT, PT, R12, R11, RZ ;  /* 0x0000000b0c071210 */ /* 0x004fca0007ffe0ff */
[----:B------:R-:W-:-:S05]  /*1720*/  @P1 IMAD.SHL.U32 R7, R7, 0x2, RZ ;  /* 0x0000000207071824 */ /* 0x000fca00078e00ff */
[----:B------:R-:W-:-:S05]  /*1730*/  @P1 IADD3 R20, PT, PT, R20, 0x2, -R7 ;  /* 0x0000000214141810 */ /* 0x000fca0007ffe807 */
[----:B---3--:R-:W-:-:S05]  /*1740*/  @!P2 IMAD R6, R5, -0x2, R20 ;  /* 0xfffffffe0506a824 */ /* 0x008fca00078e0214 */
[----:B------:R-:W-:-:S07]  /*1750*/  @!P2 IADD3 R20, PT, PT, R6, 0x1, RZ ;  /* 0x000000010614a810 */ /* 0x000fce0007ffe0ff */
.L_x_26:
[----:B------:R-:W-:Y:S05]  /*1760*/  @!P0 EXIT ;  /* 0x000000000000894d */ /* 0x000fea0003800000 */
[----:B------:R-:W-:Y:S02]  /*1770*/  ISETP.GE.U32.AND P0, PT, R14, 0x4, PT ;  /* 0x000000040e00780c */ /* 0x000fe40003f06070 */
[----:B------:R-:W-:Y:S02]  /*1780*/  IADD3 R20, PT, PT, R20, -0x1, RZ ;  /* 0xffffffff14147810 */ /* 0x000fe40007ffe0ff */
[----:B------:R-:W-:Y:S02]  /*1790*/  LOP3.LUT R6, R14, 0x3, RZ, 0xc0, !PT ;  /* 0x000000030e067812 */ /* 0x000fe400078ec0ff */
[----:B------:R-:W-:-:S07]  /*17a0*/  MOV R7, RZ ;  /* 0x000000ff00077202 */ /* 0x000fce0000000f00 */
[----:B------:R-:W-:Y:S05]  /*17b0*/  @!P0 BRA `(.L_x_30) ;  /* 0x0000000800548947 */ /* 0x000fea0003800000 */
[----:B------:R-:W0:Y:S01]  /*17c0*/  LDCU.64 UR4, c[0x0][0x398] ;  /* 0x00007300ff0477ac */ /* 0x000e220008000a00 */
[----:B------:R-:W1:Y:S08]  /*17d0*/  LDC.64 R8, c[0x0][0x388] ;  /* 0x0000e200ff087b82 */ /* 0x000e700000000a00 */
[----:B------:R-:W2:Y:S01]  /*17e0*/  LDC.64 R12, c[0x0][0x380] ;  /* 0x0000e000ff0c7b82 */ /* 0x000ea20000000a00 */
[----:B0-----:R-:W-:-:S04]  /*17f0*/  UIADD3 UR4, UP0, UPT, UR4, 0x8, URZ ;  /* 0x0000000804047890 */ /* 0x001fc8000ff1e0ff */
[----:B------:R-:W-:Y:S02]  /*1800*/  UIADD3.X UR5, UPT, UPT, URZ, UR5, URZ, UP0, !UPT ;  /* 0x00000005ff057290 */ /* 0x000fe400087fe4ff */
[----:B------:R-:W-:-:S04]  /*1810*/  MOV R4, UR4 ;  /* 0x0000000400047c02 */ /* 0x000fc80008000f00 */
[----:B------:R-:W-:-:S03]  /*1820*/  MOV R5, UR5 ;  /* 0x0000000500057c02 */ /* 0x000fc60008000f00 */
[----:B------:R-:W-:-:S05]  /*1830*/  IMAD.WIDE R10, R16, 0x4, R4 ;  /* 0x00000004100a7825 */ /* 0x000fca00078e0204 */
[----:B------:R-:W3:Y:S02]  /*1840*/  LDG.E R7, desc[UR6][R10.64+-0x8] ;  /* 0xfffff8060a077981 */ /* 0x000ee4000c1e1900 */
[----:B---3--:R-:W-:-:S04]  /*1850*/  IMAD R7, R15, R0, R7 ;  /* 0x000000000f077224 */ /* 0x008fc800078e0207 */
[----:B-1----:R-:W-:-:S06]  /*1860*/  IMAD.WIDE R18, R7, 0x4, R8 ;  /* 0x0000000407127825 */ /* 0x002fcc00078e0208 */
[----:B------:R-:W3:Y:S01]  /*1870*/  LDG.E R19, desc[UR6][R18.64] ;  /* 0x0000000612137981 */ /* 0x000ee2000c1e1900 */
[----:B--2---:R-:W-:Y:S01]  /*1880*/  IMAD.WIDE R22, R7, 0x4, R12 ;  /* 0x0000000407167825 */ /* 0x004fe200078e020c */
[----:B------:R-:W-:Y:S03]  /*1890*/  BSSY.RECONVERGENT B0, `(.L_x_31) ;  /* 0x0000009000007945 */ /* 0x000fe60003800200 */
[----:B------:R-:W-:Y:S01]  /*18a0*/  HFMA2 R7, -RZ, RZ, 0, 5.9604644775390625e-08 ;  /* 0x00000001ff077431 */ /* 0x000fe200000001ff */
[----:B---3--:R-:W-:-:S04]  /*18b0*/  LEA R17, R19, R20, 0x1 ;  /* 0x0000001413117211 */ /* 0x008fc800078e08ff */
[----:B------:R-:W-:-:S13]  /*18c0*/  ISETP.GE.AND P0, PT, R17, RZ, PT ;  /* 0x000000ff1100720c */ /* 0x000fda0003f06270 */
[----:B------:R-:W-:Y:S05]  /*18d0*/  @!P0 BRA `(.L_x_32) ;  /* 0x0000000000108947 */ /* 0x000fea0003800000 */
[----:B------:R-:W-:Y:S01]  /*18e0*/  ISETP.NE.AND P0, PT, R17, RZ, PT ;  /* 0x000000ff1100720c */ /* 0x000fe20003f05270 */
[----:B------:R-:W-:-:S12]  /*18f0*/  IMAD.MOV.U32 R7, RZ, RZ, RZ ;  /* 0x000000ffff077224 */ /* 0x000fd800078e00ff */
[----:B------:R-:W-:Y:S05]  /*1900*/  @P0 BRA `(.L_x_32) ;  /* 0x0000000000040947 */ /* 0x000fea0003800000 */
[----:B------:R0:W5:Y:S02]  /*1910*/  LDG.E R7, desc[UR6][R2.64] ;  /* 0x0000000602077981 */ /* 0x000164000c1e1900 */
.L_x_32:
[----:B------:R-:W-:Y:S05]  /*1920*/  BSYNC.RECONVERGENT B0 ;  /* 0x0000000000007941 */ /* 0x000fea0003800200 */
.L_x_31:
[----:B-----5:R1:W-:Y:S04]  /*1930*/  STG.E desc[UR6][R22.64], R7 ;  /* 0x0000000716007986 */ /* 0x0203e8000c101906 */
[----:B------:R-:W2:Y:S02]  /*1940*/  LDG.E R17, desc[UR6][R10.64+-0x4] ;  /* 0xfffffc060a117981 */ /* 0x000ea4000c1e1900 */
[----:B--2---:R-:W-:-:S04]  /*1950*/  IMAD R17, R15, R0, R17 ;  /* 0x000000000f117224 */ /* 0x004fc800078e0211 */
[----:B------:R-:W-:-:S06]  /*1960*/  IMAD.WIDE R18, R17, 0x4, R8 ;  /* 0x0000000411127825 */ /* 0x000fcc00078e0208 */
[----:B------:R-:W2:Y:S01]  /*1970*/  LDG.E R19, desc[UR6][R18.64] ;  /* 0x0000000612137981 */ /* 0x000ea2000c1e1900 */
[----:B------:R-:W-:Y:S01]  /*1980*/  BSSY.RECONVERGENT B0, `(.L_x_33) ;  /* 0x000000a000007945 */ /* 0x000fe20003800200 */
[----:B------:R-:W-:Y:S01]  /*1990*/  IMAD.WIDE R24, R17, 0x4, R12 ;  /* 0x0000000411187825 */ /* 0x000fe200078e020c */
[----:B------:R-:W-:Y:S02]  /*19a0*/  MOV R17, 0x1 ;  /* 0x0000000100117802 */ /* 0x000fe40000000f00 */
[----:B--2---:R-:W-:-:S04]  /*19b0*/  LEA R21, R19, R20, 0x1 ;  /* 0x0000001413157211 */ /* 0x004fc800078e08ff */
[----:B------:R-:W-:-:S13]  /*19c0*/  ISETP.GE.AND P0, PT, R21, RZ, PT ;  /* 0x000000ff1500720c */ /* 0x000fda0003f06270 */
[----:B-1----:R-:W-:Y:S05]  /*19d0*/  @!P0 BRA `(.L_x_34) ;  /* 0x0000000000108947 */ /* 0x002fea0003800000 */
[----:B------:R-:W-:Y:S01]  /*19e0*/  ISETP.NE.AND P0, PT, R21, RZ, PT ;  /* 0x000000ff1500720c */ /* 0x000fe20003f05270 */
[----:B------:R-:W-:-:S12]  /*19f0*/  HFMA2 R17, -RZ, RZ, 0, 0 ;  /* 0x00000000ff117431 */ /* 0x000fd800000001ff */
[----:B------:R-:W-:Y:S05]  /*1a00*/  @P0 BRA `(.L_x_34) ;  /* 0x0000000000040947 */ /* 0x000fea0003800000 */
[----:B------:R1:W5:Y:S02]  /*1a10*/  LDG.E R17, desc[UR6][R2.64] ;  /* 0x0000000602117981 */ /* 0x000364000c1e1900 */
.L_x_34:
[----:B------:R-:W-:Y:S05]  /*1a20*/  BSYNC.RECONVERGENT B0 ;  /* 0x0000000000007941 */ /* 0x000fea0003800200 */
.L_x_33:
[----:B-----5:R2:W-:Y:S04]  /*1a30*/  STG.E desc[UR6][R24.64], R17 ;  /* 0x0000001118007986 */ /* 0x0205e8000c101906 */
[----:B------:R-:W3:Y:S02]  /*1a40*/  LDG.E R7, desc[UR6][R10.64] ;  /* 0x000000060a077981 */ /* 0x000ee4000c1e1900 */
[----:B---3--:R-:W-:-:S04]  /*1a50*/  IMAD R7, R15, R0, R7 ;  /* 0x000000000f077224 */ /* 0x008fc800078e0207 */
[----:B------:R-:W-:-:S06]  /*1a60*/  IMAD.WIDE R18, R7, 0x4, R8 ;  /* 0x0000000407127825 */ /* 0x000fcc00078e0208 */
[----:B------:R-:W3:Y:S01]  /*1a70*/  LDG.E R19, desc[UR6][R18.64] ;  /* 0x0000000612137981 */ /* 0x000ee2000c1e1900 */
[----:B------:R-:W-:Y:S01]  /*1a80*/  BSSY.RECONVERGENT B0, `(.L_x_35) ;  /* 0x000000a000007945 */ /* 0x000fe20003800200 */
[----:B------:R-:W-:Y:S01]  /*1a90*/  IMAD.WIDE R22, R7, 0x4, R12 ;  /* 0x0000000407167825 */ /* 0x000fe200078e020c */
[----:B------:R-:W-:Y:S02]  /*1aa0*/  MOV R7, 0x1 ;  /* 0x0000000100077802 */ /* 0x000fe40000000f00 */
[----:B---3--:R-:W-:-:S04]  /*1ab0*/  LEA R21, R19, R20, 0x1 ;  /* 0x0000001413157211 */ /* 0x008fc800078e08ff */
[----:B------:R-:W-:-:S13]  /*1ac0*/  ISETP.GE.AND P0, PT, R21, RZ, PT ;  /* 0x000000ff1500720c */ /* 0x000fda0003f06270 */
[----:B--2---:R-:W-:Y:S05]  /*1ad0*/  @!P0 BRA `(.L_x_36) ;  /* 0x0000000000108947 */ /* 0x004fea0003800000 */
[----:B------:R-:W-:Y:S01]  /*1ae0*/  ISETP.NE.AND P0, PT, R21, RZ, PT ;  /* 0x000000ff1500720c */ /* 0x000fe20003f05270 */
[----:B------:R-:W-:-:S12]  /*1af0*/  HFMA2 R7, -RZ, RZ, 0, 0 ;  /* 0x00000000ff077431 */ /* 0x000fd800000001ff */
[----:B------:R-:W-:Y:S05]  /*1b00*/  @P0 BRA `(.L_x_36) ;  /* 0x0000000000040947 */ /* 0x000fea0003800000 */
[----:B------:R2:W5:Y:S02]  /*1b10*/  LDG.E R7, desc[UR6][R2.64] ;  /* 0x0000000602077981 */ /* 0x000564000c1e1900 */
.L_x_36:
[----:B------:R-:W-:Y:S05]  /*1b20*/  BSYNC.RECONVERGENT B0 ;  /* 0x0000000000007941 */ /* 0x000fea0003800200 */
.L_x_35:
[----:B-----5:R3:W-:Y:S04]  /*1b30*/  STG.E desc[UR6][R22.64], R7 ;  /* 0x0000000716007986 */ /* 0x0207e8000c101906 */
[----:B------:R-:W4:Y:S02]  /*1b40*/  LDG.E R10, desc[UR6][R10.64+0x4] ;  /* 0x000004060a0a7981 */ /* 0x000f24000c1e1900 */
[----:B----4-:R-:W-:-:S04]  /*1b50*/  IMAD R17, R15, R0, R10 ;  /* 0x000000000f117224 */ /* 0x010fc800078e020a */
[----:B------:R-:W-:-:S06]  /*1b60*/  IMAD.WIDE R8, R17, 0x4, R8 ;  /* 0x0000000411087825 */ /* 0x000fcc00078e0208 */
[----:B------:R-:W4:Y:S01]  /*1b70*/  LDG.E R9, desc[UR6][R8.64] ;  /* 0x0000000608097981 */ /* 0x000f22000c1e1900 */
[----:B------:R-:W-:Y:S01]  /*1b80*/  BSSY.RECONVERGENT B0, `(.L_x_37) ;  /* 0x000000a000007945 */ /* 0x000fe20003800200 */
[----:B------:R-:W-:-:S04]  /*1b90*/  IMAD.WIDE R12, R17, 0x4, R12 ;  /* 0x00000004110c7825 */ /* 0x000fc800078e020c */
[----:B------:R-:W-:Y:S01]  /*1ba0*/  IMAD.MOV.U32 R17, RZ, RZ, 0x1 ;  /* 0x00000001ff117424 */ /* 0x000fe200078e00ff */
[----:B----4-:R-:W-:-:S04]  /*1bb0*/  LEA R0, R9, R20, 0x1 ;  /* 0x0000001409007211 */ /* 0x010fc800078e08ff */
[----:B------:R-:W-:-:S13]  /*1bc0*/  ISETP.GE.AND P0, PT, R0, RZ, PT ;  /* 0x000000ff0000720c */ /* 0x000fda0003f06270 */
[----:B---3--:R-:W-:Y:S05]  /*1bd0*/  @!P0 BRA `(.L_x_38) ;  /* 0x0000000000108947 */ /* 0x008fea0003800000 */
[----:B------:R-:W-:Y:S02]  /*1be0*/  ISETP.NE.AND P0, PT, R0, RZ, PT ;  /* 0x000000ff0000720c */ /* 0x000fe40003f05270 */
[----:B------:R-:W-:-:S11]  /*1bf0*/  MOV R17, RZ ;  /* 0x000000ff00117202 */ /* 0x000fd60000000f00 */
[----:B------:R-:W-:Y:S05]  /*1c00*/  @P0 BRA `(.L_x_38) ;  /* 0x0000000000040947 */ /* 0x000fea0003800000 */
[----:B------:R3:W5:Y:S02]  /*1c10*/  LDG.E R17, desc[UR6][R2.64] ;  /* 0x0000000602117981 */ /* 0x000764000c1e1900 */
.L_x_38:
[----:B------:R-:W-:Y:S05]  /*1c20*/  BSYNC.RECONVERGENT B0 ;  /* 0x0000000000007941 */ /* 0x000fea0003800200 */
.L_x_37:
[----:B------:R-:W-:Y:S01]  /*1c30*/  LOP3.LUT R7, R14, 0x7ffffffc, RZ, 0xc0, !PT ;  /* 0x7ffffffc0e077812 */ /* 0x000fe200078ec0ff */
[----:B-----5:R4:W-:Y:S03]  /*1c40*/  STG.E desc[UR6][R12.64], R17 ;  /* 0x000000110c007986 */ /* 0x0209e6000c101906 */
[----:B------:R-:W-:-:S04]  /*1c50*/  IADD3 R0, PT, PT, -R7, 0x4, RZ ;  /* 0x0000000407007810 */ /* 0x000fc80007ffe1ff */
[----:B------:R-:W-:-:S13]  /*1c60*/  ISETP.NE.AND P0, PT, R0, RZ, PT ;  /* 0x000000ff0000720c */ /* 0x000fda0003f05270 */
[----:B----4-:R-:W-:Y:S05]  /*1c70*/  @!P0 BRA `(.L_x_30) ;  /* 0x0000000400248947 */ /* 0x010fea0003800000 */
[----:B------:R-:W4:Y:S01]  /*1c80*/  LDC.64 R12, c[0x0][0x380] ;  /* 0x0000e000ff0c7b82 */ /* 0x000f220000000a00 */
[----:B------:R-:W-:Y:S01]  /*1c90*/  IADD3 R17, PT, PT, R16, 0x4, RZ ;  /* 0x0000000410117810 */ /* 0x000fe20007ffe0ff */
[----:B------:R-:W0:Y:S06]  /*1ca0*/  LDCU UR4, c[0x0][0x3a8] ;  /* 0x00007500ff0477ac */ /* 0x000e2c0008000800 */
[----:B------:R-:W0:Y:S02]  /*1cb0*/  LDC.64 R10, c[0x0][0x388] ;  /* 0x0000e200ff0a7b82 */ /* 0x000e240000000a00 */
.L_x_47:
[----:B----4-:R-:W-:-:S05]  /*1cc0*/  IMAD.WIDE R8, R17, 0x4, R4 ;  /* 0x0000000411087825 */ /* 0x010fca00078e0204 */
[----:B0-----:R-:W0:Y:S02]  /*1cd0*/  LDG.E R14, desc[UR6][R8.64+-0x8] ;  /* 0xfffff806080e7981 */ /* 0x001e24000c1e1900 */
[----:B0-----:R-:W-:-:S04]  /*1ce0*/  IMAD R19, R15, UR4, R14 ;  /* 0x000000040f137c24 */ /* 0x001fc8000f8e020e */
[----:B------:R-:W-:-:S06]  /*1cf0*/  IMAD.WIDE R22, R19, 0x4, R10 ;  /* 0x0000000413167825 */ /* 0x000fcc00078e020a */
[----:B------:R-:W5:Y:S01]  /*1d00*/  LDG.E R23, desc[UR6][R22.64] ;  /* 0x0000000616177981 */ /* 0x000f62000c1e1900 */
[----:B------:R-:W-:Y:S01]  /*1d10*/  BSSY.RECONVERGENT B0, `(.L_x_39) ;  /* 0x000000a000007945 */ /* 0x000fe20003800200 */
[----:B------:R-:W-:Y:S02]  /*1d20*/  HFMA2 R21, -RZ, RZ, 0, 5.9604644775390625e-08 ;  /* 0x00000001ff157431 */ /* 0x000fe400000001ff */
[----:B----4-:R-:W-:Y:S01]  /*1d30*/  IMAD.WIDE R18, R19, 0x4, R12 ;  /* 0x0000000413127825 */ /* 0x010fe200078e020c */
[----:B-----5:R-:W-:-:S04]  /*1d40*/  LEA R14, R23, R20, 0x1 ;  /* 0x00000014170e7211 */ /* 0x020fc800078e08ff */
[----:B------:R-:W-:-:S13]  /*1d50*/  ISETP.GE.AND P0, PT, R14, RZ, PT ;  /* 0x000000ff0e00720c */ /* 0x000fda0003f06270 */
[----:B------:R-:W-:Y:S05]  /*1d60*/  @!P0 BRA `(.L_x_40) ;  /* 0x0000000000108947 */ /* 0x000fea0003800000 */
[----:B------:R-:W-:Y:S02]  /*1d70*/  ISETP.NE.AND P0, PT, R14, RZ, PT ;  /* 0x000000ff0e00720c */ /* 0x000fe40003f05270 */
[----:B------:R-:W-:-:S11]  /*1d80*/  MOV R21, RZ ;  /* 0x000000ff00157202 */ /* 0x000fd60000000f00 */
[----:B------:R-:W-:Y:S05]  /*1d90*/  @P0 BRA `(.L_x_40) ;  /* 0x0000000000040947 */ /* 0x000fea0003800000 */
[----:B------:R0:W5:Y:S02]  /*1da0*/  LDG.E R21, desc[UR6][R2.64] ;  /* 0x0000000602157981 */ /* 0x000164000c1e1900 */
.L_x_40:
[----:B------:R-:W-:Y:S05]  /*1db0*/  BSYNC.RECONVERGENT B0 ;  /* 0x0000000000007941 */ /* 0x000fea0003800200 */
.L_x_39:
[----:B-----5:R4:W-:Y:S04]  /*1dc0*/  STG.E desc[UR6][R18.64], R21 ;  /* 0x0000001512007986 */ /* 0x0209e8000c101906 */
[----:B------:R-:W2:Y:S02]  /*1dd0*/  LDG.E R14, desc[UR6][R8.64+-0x4] ;  /* 0xfffffc06080e7981 */ /* 0x000ea4000c1e1900 */
[----:B--2---:R-:W-:-:S04]  /*1de0*/  IMAD R23, R15, UR4, R14 ;  /* 0x000000040f177c24 */ /* 0x004fc8000f8e020e */
[----:B------:R-:W-:-:S06]  /*1df0*/  IMAD.WIDE R24, R23, 0x4, R10 ;  /* 0x0000000417187825 */ /* 0x000fcc00078e020a */
[----:B------:R-:W2:Y:S01]  /*1e00*/  LDG.E R25, desc[UR6][R24.64] ;  /* 0x0000000618197981 */ /* 0x000ea2000c1e1900 */
[----:B------:R-:W-:Y:S01]  /*1e10*/  BSSY.RECONVERGENT B0, `(.L_x_41) ;  /* 0x000000a000007945 */ /* 0x000fe20003800200 */
[----:B------:R-:W-:Y:S01]  /*1e20*/  IMAD.WIDE R22, R23, 0x4, R12 ;  /* 0x0000000417167825 */ /* 0x000fe200078e020c */
[----:B------:R-:W-:Y:S02]  /*1e30*/  MOV R27, 0x1 ;  /* 0x00000001001b7802 */ /* 0x000fe40000000f00 */
[----:B--2---:R-:W-:-:S04]  /*1e40*/  LEA R14, R25, R20, 0x1 ;  /* 0x00000014190e7211 */ /* 0x004fc800078e08ff */
[----:B------:R-:W-:-:S13]  /*1e50*/  ISETP.GE.AND P0, PT, R14, RZ, PT ;  /* 0x000000ff0e00720c */ /* 0x000fda0003f06270 */
[----:B----4-:R-:W-:Y:S05]  /*1e60*/  @!P0 BRA `(.L_x_42) ;  /* 0x0000000000108947 */ /* 0x010fea0003800000 */
[----:B------:R-:W-:Y:S01]  /*1e70*/  ISETP.NE.AND P0, PT, R14, RZ, PT ;  /* 0x000000ff0e00720c */ /* 0x000fe20003f05270 */
[----:B------:R-:W-:-:S12]  /*1e80*/  IMAD.MOV.U32 R27, RZ, RZ, RZ ;  /* 0x000000ffff1b7224 */ /* 0x000fd800078e00ff */
[----:B------:R-:W-:Y:S05]  /*1e90*/  @P0 BRA `(.L_x_42) ;  /* 0x0000000000040947 */ /* 0x000fea0003800000 */
[----:B------:R2:W5:Y:S02]  /*1ea0*/  LDG.E R27, desc[UR6][R2.64] ;  /* 0x00000006021b7981 */ /* 0x000564000c1e1900 */
.L_x_42:
[----:B------:R-:W-:Y:S05]  /*1eb0*/  BSYNC.RECONVERGENT B0 ;  /* 0x0000000000007941 */ /* 0x000fea0003800200 */
.L_x_41:
[----:B-----5:R4:W-:Y:S04]  /*1ec0*/  STG.E desc[UR6][R22.64], R27 ;  /* 0x0000001b16007986 */ /* 0x0209e8000c101906 */
[----:B------:R-:W3:Y:S02]  /*1ed0*/  LDG.E R14, desc[UR6][R8.64] ;  /* 0x00000006080e7981 */ /* 0x000ee4000c1e1900 */
[----:B---3--:R-:W-:-:S04]  /*1ee0*/  IMAD R19, R15, UR4, R14 ;  /* 0x000000040f137c24 */ /* 0x008fc8000f8e020e */
[----:B------:R-:W-:-:S06]  /*1ef0*/  IMAD.WIDE R24, R19, 0x4, R10 ;  /* 0x0000000413187825 */ /* 0x000fcc00078e020a */
[----:B------:R-:W3:Y:S01]  /*1f00*/  LDG.E R25, desc[UR6][R24.64] ;  /* 0x0000000618197981 */ /* 0x000ee2000c1e1900 */
[----:B------:R-:W-:Y:S01]  /*1f10*/  BSSY.RECONVERGENT B0, `(.L_x_43) ;  /* 0x000000a000007945 */ /* 0x000fe20003800200 */
[----:B------:R-:W-:Y:S02]  /*1f20*/  HFMA2 R21, -RZ, RZ, 0, 5.9604644775390625e-08 ;  /* 0x00000001ff157431 */ /* 0x000fe400000001ff */
[----:B------:R-:W-:Y:S01]  /*1f30*/  IMAD.WIDE R18, R19, 0x4, R12 ;  /* 0x0000000413127825 */ /* 0x000fe200078e020c */
[----:B---3--:R-:W-:-:S04]  /*1f40*/  LEA R14, R25, R20, 0x1 ;  /* 0x00000014190e7211 */ /* 0x008fc800078e08ff */
[----:B------:R-:W-:-:S13]  /*1f50*/  ISETP.GE.AND P0, PT, R14, RZ, PT ;  /* 0x000000ff0e00720c */ /* 0x000fda0003f06270 */
[----:B----4-:R-:W-:Y:S05]  /*1f60*/  @!P0 BRA `(.L_x_44) ;  /* 0x0000000000108947 */ /* 0x010fea0003800000 */
[----:B------:R-:W-:Y:S02]  /*1f70*/  ISETP.NE.AND P0, PT, R14, RZ, PT ;  /* 0x000000ff0e00720c */ /* 0x000fe40003f05270 */
[----:B------:R-:W-:-:S11]  /*1f80*/  MOV R21, RZ ;  /* 0x000000ff00157202 */ /* 0x000fd60000000f00 */
[----:B------:R-:W-:Y:S05]  /*1f90*/  @P0 BRA `(.L_x_44) ;  /* 0x0000000000040947 */ /* 0x000fea0003800000 */
[----:B------:R3:W5:Y:S02]  /*1fa0*/  LDG.E R21, desc[UR6][R2.64] ;  /* 0x0000000602157981 */ /* 0x000764000c1e1900 */
.L_x_44:
[----:B------:R-:W-:Y:S05]  /*1fb0*/  BSYNC.RECONVERGENT B0 ;  /* 0x0000000000007941 */ /* 0x000fea0003800200 */
.L_x_43:
[----:B-----5:R4:W-:Y:S04]  /*1fc0*/  STG.E desc[UR6][R18.64], R21 ;  /* 0x0000001512007986 */ /* 0x0209e8000c101906 */
[----:B------:R-:W2:Y:S02]  /*1fd0*/  LDG.E R8, desc[UR6][R8.64+0x4] ;  /* 0x0000040608087981 */ /* 0x000ea4000c1e1900 */
[----:B--2---:R-:W-:-:S04]  /*1fe0*/  IMAD R27, R15, UR4, R8 ;  /* 0x000000040f1b7c24 */ /* 0x004fc8000f8e0208 */
[----:B------:R-:W-:-:S06]  /*1ff0*/  IMAD.WIDE R22, R27, 0x4, R10 ;  /* 0x000000041b167825 */ /* 0x000fcc00078e020a */
[----:B------:R-:W2:Y:S01]  /*2000*/  LDG.E R23, desc[UR6][R22.64] ;  /* 0x0000000616177981 */ /* 0x000ea2000c1e1900 */
[----:B------:R-:W-:Y:S01]  /*2010*/  IADD3 R0, PT, PT, R0, 0x4, RZ ;  /* 0x0000000400007810 */ /* 0x000fe20007ffe0ff */
[----:B------:R-:W-:Y:S01]  /*2020*/  BSSY.RECONVERGENT B0, `(.L_x_45) ;  /* 0x000000a000007945 */ /* 0x000fe20003800200 */
[----:B------:R-:W-:Y:S02]  /*2030*/  MOV R25, 0x1 ;  /* 0x0000000100197802 */ /* 0x000fe40000000f00 */
[----:B------:R-:W-:Y:S02]  /*2040*/  ISETP.NE.AND P1, PT, R0, RZ, PT ;  /* 0x000000ff0000720c */ /* 0x000fe40003f25270 */
[----:B--2---:R-:W-:-:S04]  /*2050*/  LEA R14, R23, R20, 0x1 ;  /* 0x00000014170e7211 */ /* 0x004fc800078e08ff */
[----:B------:R-:W-:-:S13]  /*2060*/  ISETP.GE.AND P0, PT, R14, RZ, PT ;  /* 0x000000ff0e00720c */ /* 0x000fda0003f06270 */
[----:B----4-:R-:W-:Y:S05]  /*2070*/  @!P0 BRA `(.L_x_46) ;  /* 0x0000000000108947 */ /* 0x010fea0003800000 */
[----:B------:R-:W-:Y:S01]  /*2080*/  ISETP.NE.AND P0, PT, R14, RZ, PT ;  /* 0x000000ff0e00720c */ /* 0x000fe20003f05270 */
[----:B------:R-:W-:-:S12]  /*2090*/  HFMA2 R25, -RZ, RZ, 0, 0 ;  /* 0x00000000ff197431 */ /* 0x000fd800000001ff */
[----:B------:R-:W-:Y:S05]  /*20a0*/  @P0 BRA `(.L_x_46) ;  /* 0x0000000000040947 */ /* 0x000fea0003800000 */
[----:B------:R2:W5:Y:S02]  /*20b0*/  LDG.E R25, desc[UR6][R2.64] ;  /* 0x0000000602197981 */ /* 0x000564000c1e1900 */
.L_x_46:
[----:B------:R-:W-:Y:S05]  /*20c0*/  BSYNC.RECONVERGENT B0 ;  /* 0x0000000000007941 */ /* 0x000fea0003800200 */
.L_x_45:
[----:B------:R-:W-:-:S04]  /*20d0*/  IMAD.WIDE R8, R27, 0x4, R12 ;  /* 0x000000041b087825 */ /* 0x000fc800078e020c */
[----:B------:R-:W-:Y:S01]  /*20e0*/  VIADD R17, R17, 0x4 ;  /* 0x0000000411117836 */ /* 0x000fe20000000000 */
[----:B-----5:R4:W-:Y:S01]  /*20f0*/  STG.E desc[UR6][R8.64], R25 ;  /* 0x0000001908007986 */ /* 0x0209e2000c101906 */
[----:B------:R-:W-:Y:S05]  /*2100*/  @P1 BRA `(.L_x_47) ;  /* 0xfffffff800ec1947 */ /* 0x000fea000383ffff */
.L_x_30:
[----:B------:R-:W-:-:S13]  /*2110*/  ISETP.NE.AND P0, PT, R6, RZ, PT ;  /* 0x000000ff0600720c */ /* 0x000fda0003f05270 */
[----:B------:R-:W-:Y:S05]  /*2120*/  @!P0 EXIT ;  /* 0x000000000000894d */ /* 0x000fea0003800000 */
[----:B------:R-:W0:Y:S01]  /*2130*/  LDC.64 R4, c[0x0][0x380] ;  /* 0x0000e000ff047b82 */ /* 0x000e220000000a00 */
[----:B------:R-:W-:Y:S01]  /*2140*/  IADD3 R19, PT, PT, R16, R7, RZ ;  /* 0x0000000710137210 */ /* 0x000fe20007ffe0ff */
[----:B------:R-:W0:Y:S01]  /*2150*/  LDCU UR4, c[0x0][0x3a8] ;  /* 0x00007500ff0477ac */ /* 0x000e220008000800 */
[----:B------:R-:W-:-:S05]  /*2160*/  IADD3 R0, PT, PT, -R6, RZ, RZ ;  /* 0x000000ff06007210 */ /* 0x000fca0007ffe1ff */
[----:B----4-:R-:W4:Y:S08]  /*2170*/  LDC.64 R8, c[0x0][0x398] ;  /* 0x0000e600ff087b82 */ /* 0x010f300000000a00 */
[----:B------:R-:W0:Y:S02]  /*2180*/  LDC.64 R10, c[0x0][0x388] ;  /* 0x0000e200ff0a7b82 */ /* 0x000e240000000a00 */
.L_x_50:
[----:B----4-:R-:W-:-:S06]  /*2190*/  IMAD.WIDE R6, R19, 0x4, R8 ;  /* 0x0000000413067825 */ /* 0x010fcc00078e0208 */
[----:B0-----:R-:W0:Y:S02]  /*21a0*/  LDG.E R6, desc[UR6][R6.64] ;  /* 0x0000000606067981 */ /* 0x001e24000c1e1900 */
[----:B0-----:R-:W-:-:S04]  /*21b0*/  IMAD R17, R15, UR4, R6 ;  /* 0x000000040f117c24 */ /* 0x001fc8000f8e0206 */
[----:B------:R-:W-:-:S06]  /*21c0*/  IMAD.WIDE R12, R17, 0x4, R10 ;  /* 0x00000004110c7825 */ /* 0x000fcc00078e020a */
[----:B------:R-:W4:Y:S01]  /*21d0*/  LDG.E R13, desc[UR6][R12.64] ;  /* 0x000000060c0d7981 */ /* 0x000f22000c1e1900 */
[----:B------:R-:W-:Y:S01]  /*21e0*/  BSSY.RECONVERGENT B0, `(.L_x_48) ;  /* 0x000000a000007945 */ /* 0x000fe20003800200 */
[----:B------:R-:W-:Y:S01]  /*21f0*/  IMAD.WIDE R16, R17, 0x4, R4 ;  /* 0x0000000411107825 */ /* 0x000fe200078e0204 */
[----:B------:R-:W-:Y:S02]  /*2200*/  MOV R21, 0x1 ;  /* 0x0000000100157802 */ /* 0x000fe40000000f00 */
[----:B----4-:R-:W-:-:S04]  /*2210*/  LEA R14, R13, R20, 0x1 ;  /* 0x000000140d0e7211 */ /* 0x010fc800078e08ff */
[----:B------:R-:W-:-:S13]  /*2220*/  ISETP.GE.AND P0, PT, R14, RZ, PT ;  /* 0x000000ff0e00720c */ /* 0x000fda0003f06270 */
[----:B------:R-:W-:Y:S05]  /*2230*/  @!P0 BRA `(.L_x_49) ;  /* 0x0000000000108947 */ /* 0x000fea0003800000 */
[----:B------:R-:W-:Y:S01]  /*2240*/  ISETP.NE.AND P0, PT, R14, RZ, PT ;  /* 0x000000ff0e00720c */ /* 0x000fe20003f05270 */
[----:B------:R-:W-:-:S12]  /*2250*/  HFMA2 R21, -RZ, RZ, 0, 0 ;  /* 0x00000000ff157431 */ /* 0x000fd800000001ff */
[----:B------:R-:W-:Y:S05]  /*2260*/  @P0 BRA `(.L_x_49) ;  /* 0x0000000000040947 */ /* 0x000fea0003800000 */
[----:B------:R0:W5:Y:S02]  /*2270*/  LDG.E R21, desc[UR6][R2.64] ;  /* 0x0000000602157981 */ /* 0x000164000c1e1900 */
.L_x_49:
[----:B------:R-:W-:Y:S05]  /*2280*/  BSYNC.RECONVERGENT B0 ;  /* 0x0000000000007941 */ /* 0x000fea0003800200 */
.L_x_48:
[----:B-----5:R4:W-:Y:S01]  /*2290*/  STG.E desc[UR6][R16.64], R21 ;  /* 0x0000001510007986 */ /* 0x0209e2000c101906 */
[----:B------:R-:W-:Y:S02]  /*22a0*/  IADD3 R0, PT, PT, R0, 0x1, RZ ;  /* 0x0000000100007810 */ /* 0x000fe40007ffe0ff */
[----:B------:R-:W-:Y:S02]  /*22b0*/  IADD3 R19, PT, PT, R19, 0x1, RZ ;  /* 0x0000000113137810 */ /* 0x000fe40007ffe0ff */
[----:B------:R-:W-:-:S13]  /*22c0*/  ISETP.NE.AND P0, PT, R0, RZ, PT ;  /* 0x000000ff0000720c */ /* 0x000fda0003f05270 */
[----:B----4-:R-:W-:Y:S05]  /*22d0*/  @P0 BRA `(.L_x_50) ;  /* 0xfffffffc00ac0947 */ /* 0x010fea000383ffff */
[----:B------:R-:W-:Y:S05]  /*22e0*/  EXIT ;  /* 0x000000000000794d */ /* 0x000fea0003800000 */
.L_x_51:
        /* <DEDUP_REMOVED lines=9> */
.L_x_55:


//--------------------- .nv.global.init           --------------------------
	.section	.nv.global.init,"aw",@progbits
.nv.global.init:
	.type		$str,@object
	.size		$str,(.L_0 - $str)
$str:
        /*0000*/ 	.byte	0x69, 0x6e, 0x20, 0x74, 0x68, 0x69, 0x73, 0x20, 0x6c, 0x6f, 0x6f, 0x70, 0x20, 0x62, 0x6f, 0x75
        /*0010*/ 	.byte	0x6e, 0x64, 0x61, 0x72, 0x79, 0x20, 0x3d, 0x20, 0x25, 0x64, 0x0a, 0x00
.L_0:


//--------------------- .nv.shared.reserved.0     --------------------------
	.section	.nv.shared.reserved.0,"aw",@nobits
	.weak		__nv_reservedSMEM_offset_0_alias
	.size		__nv_reservedSMEM_offset_0_alias, 0, 64
	.other		__nv_reservedSMEM_offset_0_alias,@"STO_CUDA_RESERVED_SHARED STV_DEFAULT"
__nv_reservedSMEM_offset_0_alias:
	.zero		0
	.zero		64


//--------------------- .nv.shared._Z11CheckPassGBPiS_iiii --------------------------
	.section	.nv.shared._Z11CheckPassGBPiS_iiii,"aw",@nobits
	.sectionflags	@""
	.align	4
.nv.shared._Z11CheckPassGBPiS_iiii:
	.zero		2048


//--------------------- .nv.constant0._Z15ComputeSyndromePiS_iiS_i --------------------------
	.section	.nv.constant0._Z15ComputeSyndromePiS_iiS_i,"a",@progbits
	.sectionflags	@""
	.align	4
.nv.constant0._Z15ComputeSyndromePiS_iiS_i:
	.zero		932


//--------------------- .nv.constant0._Z6APP_GBPiS_S_S_iiiii --------------------------
	.section	.nv.constant0._Z6APP_GBPiS_S_S_iiiii,"a",@progbits
	.sectionflags	@""
	.align	4
.nv.constant0._Z6APP_GBPiS_S_S_iiiii:
	.zero		948


//--------------------- .nv.constant0._Z11CheckPassGBPiS_iiii --------------------------
	.section	.nv.constant0._Z11CheckPassGBPiS_iiii,"a",@progbits
	.sectionflags	@""
	.align	4
.nv.constant0._Z11CheckPassGBPiS_iiii:
	.zero		928


//--------------------- .nv.constant0._Z10DataPassGBPiS_S_S_iiiii --------------------------
	.section	.nv.constant0._Z10DataPassGBPiS_S_S_iiiii,"a",@progbits
	.sectionflags	@""
	.align	4
.nv.constant0._Z10DataPassGBPiS_S_S_iiiii:
	.zero		948


//--------------------- SYMBOLS --------------------------

	.type		.nv.reservedSmem.offset0,@object
	.size		.nv.reservedSmem.offset0,0x4
	.type		.nv.reservedSmem.cap,@object
	.size		.nv.reservedSmem.cap,0x4
	.type		vprintf,@function
